	.headerflags	@"EF_CUDA_TEXMODE_UNIFIED EF_CUDA_64BIT_ADDRESS EF_CUDA_ACCELERATORS EF_CUDA_SM90 EF_CUDA_VIRTUAL_SM(EF_CUDA_SM90)"
	.elftype	@"ET_EXEC"


//--------------------- .nv.info                  --------------------------
	.section	.nv.info,"",@"SHT_CUDA_INFO"
	.align	4


	//----- nvinfo : EIATTR_REGCOUNT
	.align		4
        /*0000*/ 	.byte	0x04, 0x2f
        /*0002*/ 	.short	(.L_2 - .L_1)
	.align		4
.L_1:
        /*0004*/ 	.word	index@(triton_poi_fused_add_native_layer_norm_6)
        /*0008*/ 	.word	0x00000040


	//----- nvinfo : EIATTR_MIN_STACK_SIZE
	.align		4
.L_2:
        /*000c*/ 	.byte	0x04, 0x12
        /*000e*/ 	.short	(.L_4 - .L_3)
	.align		4
.L_3:
        /*0010*/ 	.word	index@(triton_poi_fused_add_native_layer_norm_6)
        /*0014*/ 	.word	0x00000000


	//----- nvinfo : EIATTR_FRAME_SIZE
	.align		4
.L_4:
        /*0018*/ 	.byte	0x04, 0x11
        /*001a*/ 	.short	(.L_6 - .L_5)
	.align		4
.L_5:
        /*001c*/ 	.word	index@(triton_poi_fused_add_native_layer_norm_6)
        /*0020*/ 	.word	0x00000000


	//----- nvinfo : EIATTR_MIN_STACK_SIZE
	.align		4
.L_6:
        /*0024*/ 	.byte	0x04, 0x12
        /*0026*/ 	.short	(.L_8 - .L_7)
	.align		4
.L_7:
        /*0028*/ 	.word	index@(triton_poi_fused_add_native_layer_norm_6)
        /*002c*/ 	.word	0x00000000
.L_8:


//--------------------- .nv.info.triton_poi_fused_add_native_layer_norm_6 --------------------------
	.section	.nv.info.triton_poi_fused_add_native_layer_norm_6,"",@"SHT_CUDA_INFO"
	.sectionflags	@""
	.align	4


	//----- nvinfo : EIATTR_CUDA_API_VERSION
	.align		4
        /*0000*/ 	.byte	0x04, 0x37
        /*0002*/ 	.short	(.L_10 - .L_9)
.L_9:
        /*0004*/ 	.word	0x0000007c


	//----- nvinfo : EIATTR_KPARAM_INFO
	.align		4
.L_10:
        /*0008*/ 	.byte	0x04, 0x17
        /*000a*/ 	.short	(.L_12 - .L_11)
.L_11:
        /*000c*/ 	.word	0x00000000
        /*0010*/ 	.short	0x0008
        /*0012*/ 	.short	0x003c
        /*0014*/ 	.byte	0x00, 0xf0, 0x11, 0x00


	//----- nvinfo : EIATTR_KPARAM_INFO
	.align		4
.L_12:
        /*0018*/ 	.byte	0x04, 0x17
        /*001a*/ 	.short	(.L_14 - .L_13)
.L_13:
        /*001c*/ 	.word	0x00000000
        /*0020*/ 	.short	0x0007
        /*0022*/ 	.short	0x0038
        /*0024*/ 	.byte	0x00, 0xf0, 0x11, 0x00


	//----- nvinfo : EIATTR_KPARAM_INFO
	.align		4
.L_14:
        /*0028*/ 	.byte	0x04, 0x17
        /*002a*/ 	.short	(.L_16 - .L_15)
.L_15:
        /*002c*/ 	.word	0x00000000
        /*0030*/ 	.short	0x0006
        /*0032*/ 	.short	0x0030
        /*0034*/ 	.byte	0x00, 0xf4, 0x21, 0x00


	//----- nvinfo : EIATTR_KPARAM_INFO
	.align		4
.L_16:
        /*0038*/ 	.byte	0x04, 0x17
        /*003a*/ 	.short	(.L_18 - .L_17)
.L_17:
        /*003c*/ 	.word	0x00000000
        /*0040*/ 	.short	0x0005
        /*0042*/ 	.short	0x0028
        /*0044*/ 	.byte	0x00, 0xf4, 0x21, 0x00


	//----- nvinfo : EIATTR_KPARAM_INFO
	.align		4
.L_18:
        /*0048*/ 	.byte	0x04, 0x17
        /*004a*/ 	.short	(.L_20 - .L_19)
.L_19:
        /*004c*/ 	.word	0x00000000
        /*0050*/ 	.short	0x0004
        /*0052*/ 	.short	0x0020
        /*0054*/ 	.byte	0x00, 0xf4, 0x21, 0x00


	//----- nvinfo : EIATTR_KPARAM_INFO
	.align		4
.L_20:
        /*0058*/ 	.byte	0x04, 0x17
        /*005a*/ 	.short	(.L_22 - .L_21)
.L_21:
        /*005c*/ 	.word	0x00000000
        /*0060*/ 	.short	0x0003
        /*0062*/ 	.short	0x0018
        /*0064*/ 	.byte	0x00, 0xf4, 0x21, 0x00


	//----- nvinfo : EIATTR_KPARAM_INFO
	.align		4
.L_22:
        /*0068*/ 	.byte	0x04, 0x17
        /*006a*/ 	.short	(.L_24 - .L_23)
.L_23:
        /*006c*/ 	.word	0x00000000
        /*0070*/ 	.short	0x0002
        /*0072*/ 	.short	0x0010
        /*0074*/ 	.byte	0x00, 0xf4, 0x21, 0x00


	//----- nvinfo : EIATTR_KPARAM_INFO
	.align		4
.L_24:
        /*0078*/ 	.byte	0x04, 0x17
        /*007a*/ 	.short	(.L_26 - .L_25)
.L_25:
        /*007c*/ 	.word	0x00000000
        /*0080*/ 	.short	0x0001
        /*0082*/ 	.short	0x0008
        /*0084*/ 	.byte	0x00, 0xf4, 0x21, 0x00


	//----- nvinfo : EIATTR_KPARAM_INFO
	.align		4
.L_26:
        /*0088*/ 	.byte	0x04, 0x17
        /*008a*/ 	.short	(.L_28 - .L_27)
.L_27:
        /*008c*/ 	.word	0x00000000
        /*0090*/ 	.short	0x0000
        /*0092*/ 	.short	0x0000
        /*0094*/ 	.byte	0x00, 0xf4, 0x21, 0x00


	//----- nvinfo : EIATTR_SPARSE_MMA_MASK
	.align		4
.L_28:
        /*0098*/ 	.byte	0x03, 0x50
        /*009a*/ 	.short	0x0000


	//----- nvinfo : EIATTR_MAXREG_COUNT
	.align		4
        /*009c*/ 	.byte	0x03, 0x1b
        /*009e*/ 	.short	0x00ff


	//----- nvinfo : EIATTR_EXIT_INSTR_OFFSETS
	.align		4
        /*00a0*/ 	.byte	0x04, 0x1c
        /*00a2*/ 	.short	(.L_30 - .L_29)


	//   ....[0]....
.L_29:
        /*00a4*/ 	.word	0x00001e40


	//   ....[1]....
        /*00a8*/ 	.word	0x00001e90


	//----- nvinfo : EIATTR_REQNTID
	.align		4
.L_30:
        /*00ac*/ 	.byte	0x04, 0x10
        /*00ae*/ 	.short	(.L_32 - .L_31)
.L_31:
        /*00b0*/ 	.word	0x00000100
        /*00b4*/ 	.word	0x00000001
        /*00b8*/ 	.word	0x00000001


	//----- nvinfo : EIATTR_CBANK_PARAM_SIZE
	.align		4
.L_32:
        /*00bc*/ 	.byte	0x03, 0x19
        /*00be*/ 	.short	0x0040


	//----- nvinfo : EIATTR_PARAM_CBANK
	.align		4
        /*00c0*/ 	.byte	0x04, 0x0a
        /*00c2*/ 	.short	(.L_34 - .L_33)
	.align		4
.L_33:
        /*00c4*/ 	.word	index@(.nv.constant0.triton_poi_fused_add_native_layer_norm_6)
        /*00c8*/ 	.short	0x0210
        /*00ca*/ 	.short	0x0040


	//----- nvinfo : EIATTR_SW_WAR
	.align		4
.L_34:
        /*00cc*/ 	.byte	0x04, 0x36
        /*00ce*/ 	.short	(.L_36 - .L_35)
.L_35:
        /*00d0*/ 	.word	0x00000008
.L_36:


//--------------------- .nv.callgraph             --------------------------
	.section	.nv.callgraph,"",@"SHT_CUDA_CALLGRAPH"
	.align	4
	.sectionentsize	8
	.align		4
        /*0000*/ 	.word	0x00000000
	.align		4
        /*0004*/ 	.word	0xffffffff
	.align		4
        /*0008*/ 	.word	0x00000000
	.align		4
        /*000c*/ 	.word	0xfffffffe
	.align		4
        /*0010*/ 	.word	0x00000000
	.align		4
        /*0014*/ 	.word	0xfffffffd
	.align		4
        /*0018*/ 	.word	0x00000000
	.align		4
        /*001c*/ 	.word	0xfffffffc


//--------------------- .nv.constant4             --------------------------
	.section	.nv.constant4,"a",@progbits
	.align	8
	.align		8
.nv.constant4:
        /*0000*/ 	.dword	_$_str


//--------------------- .text.triton_poi_fused_add_native_layer_norm_6 --------------------------
	.section	.text.triton_poi_fused_add_native_layer_norm_6,"ax",@progbits
	.sectionflags	@"SHF_BARRIERS=1"
	.align	128
        .global         triton_poi_fused_add_native_layer_norm_6
        .type           triton_poi_fused_add_native_layer_norm_6,@function
        .size           triton_poi_fused_add_native_layer_norm_6,(.L_x_1 - triton_poi_fused_add_native_layer_norm_6)
        .other          triton_poi_fused_add_native_layer_norm_6,@"STO_CUDA_ENTRY STV_DEFAULT"
triton_poi_fused_add_native_layer_norm_6:
.text.triton_poi_fused_add_native_layer_norm_6:
[----:B------:R-:W0:Y:S01]  /*0000*/  LDC R1, c[0x0][0x28] ;  /* 0x00000a00ff017b82 */ /* 0x000e220000000800 */
[----:B------:R-:W1:Y:S07]  /*0010*/  S2R R2, SR_CTAID.X ;  /* 0x0000000000027919 */ /* 0x000e6e0000002500 */
[----:B------:R-:W2:Y:S01]  /*0020*/  LDC.64 R10, c[0x0][0x218] ;  /* 0x00008600ff0a7b82 */ /* 0x000ea20000000a00 */
[----:B------:R-:W-:Y:S01]  /*0030*/  HFMA2.MMA R29, -RZ, RZ, 0, 0 ;  /* 0x00000000ff1d7435 */ /* 0x000fe200000001ff */
[----:B------:R-:W-:Y:S01]  /*0040*/  CS2R R20, SRZ ;  /* 0x0000000000147805 */ /* 0x000fe2000001ff00 */
[----:B------:R-:W3:Y:S01]  /*0050*/  S2R R4, SR_TID.X ;  /* 0x0000000000047919 */ /* 0x000ee20000002100 */
[----:B------:R-:W-:Y:S01]  /*0060*/  CS2R R22, SRZ ;  /* 0x0000000000167805 */ /* 0x000fe2000001ff00 */
[----:B------:R-:W-:Y:S01]  /*0070*/  ULDC.64 UR6, c[0x0][0x208] ;  /* 0x0000820000067ab9 */ /* 0x000fe20000000a00 */
[----:B------:R-:W4:Y:S02]  /*0080*/  S2R R7, SR_CTAID.Y ;  /* 0x0000000000077919 */ /* 0x000f240000002600 */
[----:B------:R-:W5:Y:S08]  /*0090*/  LDC.64 R30, c[0x0][0x210] ;  /* 0x00008400ff1e7b82 */ /* 0x000f700000000a00 */
[----:B------:R-:W2:Y:S08]  /*00a0*/  LDC.64 R26, c[0x0][0x220] ;  /* 0x00008800ff1a7b82 */ /* 0x000eb00000000a00 */
[----:B------:R-:W2:Y:S01]  /*00b0*/  LDC.64 R16, c[0x0][0x228] ;  /* 0x00008a00ff107b82 */ /* 0x000ea20000000a00 */
[----:B-1----:R-:W-:-:S02]  /*00c0*/  IMAD.SHL.U32 R0, R2, 0x40, RZ ;  /* 0x0000004002007824 */ /* 0x002fc400078e00ff */
[----:B---3--:R-:W-:Y:S01]  /*00d0*/  IMAD.SHL.U32 R43, R4, 0x4, RZ ;  /* 0x00000004042b7824 */ /* 0x008fe200078e00ff */
[----:B------:R-:W-:Y:S01]  /*00e0*/  SHF.R.U32.HI R42, RZ, 0x4, R4 ;  /* 0x00000004ff2a7819 */ /* 0x000fe20000011604 */
[----:B----4-:R-:W-:-:S03]  /*00f0*/  IMAD.SHL.U32 R7, R7, 0x40, RZ ;  /* 0x0000004007077824 */ /* 0x010fc600078e00ff */
[----:B------:R-:W-:Y:S02]  /*0100*/  LOP3.LUT R25, R0, 0x3c, R43, 0xf8, !PT ;  /* 0x0000003c00197812 */ /* 0x000fe400078ef82b */
[----:B------:R-:W-:Y:S02]  /*0110*/  SGXT.U32 R42, R42, 0x4 ;  /* 0x000000042a2a781a */ /* 0x000fe40000000000 */
[----:B------:R-:W-:Y:S02]  /*0120*/  SHF.R.S32.HI R6, RZ, 0x1f, R25 ;  /* 0x0000001fff067819 */ /* 0x000fe40000011419 */
[----:B------:R-:W-:Y:S02]  /*0130*/  ISETP.GE.AND P0, PT, R25, 0x100, PT ;  /* 0x000001001900780c */ /* 0x000fe40003f06270 */
[----:B------:R-:W-:-:S04]  /*0140*/  LEA.HI R6, R6, R25, RZ, 0x4 ;  /* 0x0000001906067211 */ /* 0x000fc800078f20ff */
[----:B------:R-:W-:-:S04]  /*0150*/  LOP3.LUT R8, R6, 0xfff0, RZ, 0xc0, !PT ;  /* 0x0000fff006087812 */ /* 0x000fc800078ec0ff */
[----:B------:R-:W-:-:S04]  /*0160*/  IADD3 R9, R25, -R8, RZ ;  /* 0x8000000819097210 */ /* 0x000fc80007ffe0ff */
[----:B------:R-:W-:-:S04]  /*0170*/  PRMT R3, R9, 0x8880, RZ ;  /* 0x0000888009037816 */ /* 0x000fc800000000ff */
[----:B------:R-:W-:-:S04]  /*0180*/  PRMT R3, R3, 0x7710, RZ ;  /* 0x0000771003037816 */ /* 0x000fc800000000ff */
[----:B------:R-:W-:-:S04]  /*0190*/  SHF.R.U32.HI R3, RZ, 0xc, R3 ;  /* 0x0000000cff037819 */ /* 0x000fc80000011603 */
[----:B------:R-:W-:Y:S02]  /*01a0*/  LOP3.LUT R8, R3, 0x7, RZ, 0xc0, !PT ;  /* 0x0000000703087812 */ /* 0x000fe400078ec0ff */
[----:B------:R-:W-:Y:S02]  /*01b0*/  LOP3.LUT R3, R7, 0x30, R42, 0xfe, !PT ;  /* 0x0000003007037812 */ /* 0x000fe400078efe2a */
[----:B------:R-:W-:Y:S02]  /*01c0*/  IADD3 R5, R9, R8, RZ ;  /* 0x0000000809057210 */ /* 0x000fe40007ffe0ff */
[----:B------:R-:W-:Y:S01]  /*01d0*/  SHF.R.S32.HI R8, RZ, 0x4, R6 ;  /* 0x00000004ff087819 */ /* 0x000fe20000011406 */
[----:B------:R-:W-:Y:S01]  /*01e0*/  IMAD.HI R6, R3, 0x2aaaaaab, RZ ;  /* 0x2aaaaaab03067827 */ /* 0x000fe200078e02ff */
[----:B------:R-:W-:Y:S02]  /*01f0*/  LOP3.LUT R5, R5, 0xf8, RZ, 0xc0, !PT ;  /* 0x000000f805057812 */ /* 0x000fe400078ec0ff */
[----:B------:R-:W-:-:S02]  /*0200*/  LEA.HI R12, R8, R8, RZ, 0x3 ;  /* 0x00000008080c7211 */ /* 0x000fc400078f18ff */
[----:B------:R-:W-:Y:S01]  /*0210*/  ISETP.GE.AND P2, PT, R3, 0x180, PT ;  /* 0x000001800300780c */ /* 0x000fe20003f46270 */
[----:B------:R-:W-:Y:S01]  /*0220*/  IMAD.MOV R14, RZ, RZ, -R5 ;  /* 0x000000ffff0e7224 */ /* 0x000fe200078e0a05 */
[----:B------:R-:W-:Y:S02]  /*0230*/  LOP3.LUT R13, R12, 0x1ffffff8, RZ, 0xc0, !PT ;  /* 0x1ffffff80c0d7812 */ /* 0x000fe400078ec0ff */
[----:B------:R-:W-:Y:S02]  /*0240*/  SHF.R.U32.HI R5, RZ, 0x1f, R6 ;  /* 0x0000001fff057819 */ /* 0x000fe40000011606 */
[----:B------:R-:W-:Y:S02]  /*0250*/  PRMT R12, R14, 0x7710, RZ ;  /* 0x000077100e0c7816 */ /* 0x000fe400000000ff */
[----:B------:R-:W-:Y:S02]  /*0260*/  LEA.HI.SX32 R6, R6, R5, 0x1c ;  /* 0x0000000506067211 */ /* 0x000fe400078fe2ff */
[----:B------:R-:W-:Y:S01]  /*0270*/  IADD3 R13, R8, -R13, RZ ;  /* 0x8000000d080d7210 */ /* 0x000fe20007ffe0ff */
[----:B------:R-:W-:Y:S01]  /*0280*/  IMAD.IADD R5, R9, 0x1, R12 ;  /* 0x0000000109057824 */ /* 0x000fe200078e020c */
[----:B------:R-:W-:Y:S01]  /*0290*/  ISETP.LT.AND P1, PT, R3, 0x180, !P0 ;  /* 0x000001800300780c */ /* 0x000fe20004721270 */
[----:B------:R-:W-:Y:S01]  /*02a0*/  IMAD R14, R6, -0x60, R3 ;  /* 0xffffffa0060e7824 */ /* 0x000fe200078e0203 */
[----:B------:R-:W-:Y:S01]  /*02b0*/  SHF.L.U32 R61, R13, 0x3, RZ ;  /* 0x000000030d3d7819 */ /* 0x000fe200000006ff */
[----:B------:R-:W-:Y:S01]  /*02c0*/  IMAD R9, R3, 0x100, R25 ;  /* 0x0000010003097824 */ /* 0x000fe200078e0219 */
[----:B------:R-:W-:Y:S01]  /*02d0*/  LOP3.LUT R5, R5, 0xffff, RZ, 0xc0, !PT ;  /* 0x0000ffff05057812 */ /* 0x000fe200078ec0ff */
[----:B--2---:R-:W-:-:S03]  /*02e0*/  IMAD.WIDE R32, R14, 0x4, R10 ;  /* 0x000000040e207825 */ /* 0x004fc600078e020a */
[----:B------:R-:W-:Y:S01]  /*02f0*/  PRMT R28, R5, 0x8880, RZ ;  /* 0x00008880051c7816 */ /* 0x000fe200000000ff */
[C---:B------:R-:W-:Y:S01]  /*0300*/  IMAD R35, R14.reuse, 0x40, R61 ;  /* 0x000000400e237824 */ /* 0x040fe200078e023d */
[----:B------:R-:W-:Y:S01]  /*0310*/  LEA R3, R14, R25, 0x8 ;  /* 0x000000190e037211 */ /* 0x000fe200078e40ff */
[----:B-----5:R-:W-:Y:S01]  /*0320*/  IMAD.WIDE R8, R9, 0x4, R30 ;  /* 0x0000000409087825 */ /* 0x020fe200078e021e */
[----:B------:R1:W2:Y:S03]  /*0330*/  @!P2 LDG.E.EL R29, desc[UR6][R32.64] ;  /* 0x00000006201da981 */ /* 0x0002a6000c2e1900 */
[----:B------:R-:W-:Y:S01]  /*0340*/  IMAD.IADD R5, R35, 0x1, R28 ;  /* 0x0000000123057824 */ /* 0x000fe200078e021c */
[----:B------:R3:W2:Y:S01]  /*0350*/  @P1 LDG.E.EL.128 R20, desc[UR6][R8.64] ;  /* 0x0000000608141981 */ /* 0x0006a2000c2e1d00 */
[----:B------:R-:W-:Y:S02]  /*0360*/  MOV R19, RZ ;  /* 0x000000ff00137202 */ /* 0x000fe40000000f00 */
[----:B------:R-:W-:-:S02]  /*0370*/  CS2R R12, SRZ ;  /* 0x00000000000c7805 */ /* 0x000fc4000001ff00 */
[----:B------:R-:W-:Y:S01]  /*0380*/  CS2R R14, SRZ ;  /* 0x00000000000e7805 */ /* 0x000fe2000001ff00 */
[----:B01----:R-:W-:-:S04]  /*0390*/  IMAD.WIDE R32, R5, 0x4, R16 ;  /* 0x0000000405207825 */ /* 0x003fc800078e0210 */
[----:B---3--:R-:W-:Y:S01]  /*03a0*/  IMAD.WIDE R8, R3, 0x4, R26 ;  /* 0x0000000403087825 */ /* 0x008fe200078e021a */
[----:B------:R0:W3:Y:S04]  /*03b0*/  @P1 LDG.E.EL R19, desc[UR6][R32.64] ;  /* 0x0000000620131981 */ /* 0x0000e8000c2e1900 */
[----:B------:R1:W3:Y:S01]  /*03c0*/  @P1 LDG.E.EL.128 R12, desc[UR6][R8.64] ;  /* 0x00000006080c1981 */ /* 0x0002e2000c2e1d00 */
[----:B------:R-:W-:Y:S02]  /*03d0*/  SHF.R.S32.HI R3, RZ, 0x19, R2 ;  /* 0x00000019ff037819 */ /* 0x000fe40000011402 */
[----:B------:R-:W-:Y:S02]  /*03e0*/  LOP3.LUT R18, R25, 0x2, RZ, 0xfc, !PT ;  /* 0x0000000219127812 */ /* 0x000fe400078efcff */
[----:B------:R-:W-:-:S02]  /*03f0*/  SGXT R3, R3, 0x1 ;  /* 0x000000010303781a */ /* 0x000fc40000000200 */
[----:B------:R-:W-:Y:S02]  /*0400*/  LOP3.LUT R2, R25, 0x1, RZ, 0xfc, !PT ;  /* 0x0000000119027812 */ /* 0x000fe400078efcff */
[C---:B------:R-:W-:Y:S02]  /*0410*/  LEA.HI R24, R3.reuse, R18, RZ, 0x4 ;  /* 0x0000001203187211 */ /* 0x040fe400078f20ff */
[----:B------:R-:W-:Y:S02]  /*0420*/  LEA.HI R5, R3, R2, RZ, 0x4 ;  /* 0x0000000203057211 */ /* 0x000fe400078f20ff */
[----:B------:R-:W-:Y:S02]  /*0430*/  LOP3.LUT R37, R24, 0xfff0, RZ, 0xc0, !PT ;  /* 0x0000fff018257812 */ /* 0x000fe400078ec0ff */
[----:B------:R-:W-:Y:S02]  /*0440*/  LOP3.LUT R5, R5, 0xfff0, RZ, 0xc0, !PT ;  /* 0x0000fff005057812 */ /* 0x000fe400078ec0ff */
[----:B------:R-:W-:-:S02]  /*0450*/  IADD3 R18, R18, -R37, RZ ;  /* 0x8000002512127210 */ /* 0x000fc40007ffe0ff */
[----:B------:R-:W-:Y:S01]  /*0460*/  LOP3.LUT R24, R25, 0x3, RZ, 0xfc, !PT ;  /* 0x0000000319187812 */ /* 0x000fe200078efcff */
[----:B0-----:R-:W-:Y:S01]  /*0470*/  IMAD.IADD R32, R2, 0x1, -R5 ;  /* 0x0000000102207824 */ /* 0x001fe200078e0a05 */
[----:B-1----:R-:W-:Y:S02]  /*0480*/  PRMT R9, R18, 0x8880, RZ ;  /* 0x0000888012097816 */ /* 0x002fe400000000ff */
[----:B------:R-:W-:Y:S02]  /*0490*/  LOP3.LUT R36, R7, R42, RZ, 0xfc, !PT ;  /* 0x0000002a07247212 */ /* 0x000fe400078efcff */
[----:B------:R-:W-:Y:S02]  /*04a0*/  PRMT R9, R9, 0x7710, RZ ;  /* 0x0000771009097816 */ /* 0x000fe400000000ff */
[----:B------:R-:W-:Y:S01]  /*04b0*/  PRMT R5, R32, 0x8880, RZ ;  /* 0x0000888020057816 */ /* 0x000fe200000000ff */
[----:B------:R-:W-:Y:S01]  /*04c0*/  IMAD.HI R49, R36, 0x2aaaaaab, RZ ;  /* 0x2aaaaaab24317827 */ /* 0x000fe200078e02ff */
[----:B------:R-:W-:-:S02]  /*04d0*/  SHF.R.U32.HI R9, RZ, 0xc, R9 ;  /* 0x0000000cff097819 */ /* 0x000fc40000011609 */
[----:B------:R-:W-:Y:S02]  /*04e0*/  LEA.HI R3, R3, R24, RZ, 0x4 ;  /* 0x0000001803037211 */ /* 0x000fe400078f20ff */
[----:B------:R-:W-:Y:S02]  /*04f0*/  LOP3.LUT R9, R9, 0x7, RZ, 0xc0, !PT ;  /* 0x0000000709097812 */ /* 0x000fe400078ec0ff */
[----:B------:R-:W-:Y:S02]  /*0500*/  PRMT R5, R5, 0x7710, RZ ;  /* 0x0000771005057816 */ /* 0x000fe400000000ff */
[----:B------:R-:W-:Y:S01]  /*0510*/  SHF.R.U32.HI R2, RZ, 0x1f, R49 ;  /* 0x0000001fff027819 */ /* 0x000fe20000011631 */
[----:B------:R-:W-:Y:S01]  /*0520*/  IMAD.IADD R9, R18, 0x1, R9 ;  /* 0x0000000112097824 */ /* 0x000fe200078e0209 */
[----:B------:R-:W-:Y:S02]  /*0530*/  SHF.R.U32.HI R5, RZ, 0xc, R5 ;  /* 0x0000000cff057819 */ /* 0x000fe40000011605 */
[----:B------:R-:W-:-:S02]  /*0540*/  LOP3.LUT R34, R7, 0x10, R42, 0xfe, !PT ;  /* 0x0000001007227812 */ /* 0x000fc400078efe2a */
[----:B------:R-:W-:Y:S02]  /*0550*/  LOP3.LUT R33, R9, 0xf8, RZ, 0xc0, !PT ;  /* 0x000000f809217812 */ /* 0x000fe400078ec0ff */
[----:B------:R-:W-:Y:S01]  /*0560*/  LOP3.LUT R9, R3, 0xfff0, RZ, 0xc0, !PT ;  /* 0x0000fff003097812 */ /* 0x000fe200078ec0ff */
[----:B------:R-:W-:Y:S01]  /*0570*/  IMAD.HI R39, R34, 0x2aaaaaab, RZ ;  /* 0x2aaaaaab22277827 */ /* 0x000fe200078e02ff */
[----:B------:R-:W-:Y:S02]  /*0580*/  LOP3.LUT R5, R5, 0x7, RZ, 0xc0, !PT ;  /* 0x0000000705057812 */ /* 0x000fe400078ec0ff */
[----:B------:R-:W-:Y:S01]  /*0590*/  IADD3 R24, R24, -R9, RZ ;  /* 0x8000000918187210 */ /* 0x000fe20007ffe0ff */
[----:B------:R-:W-:Y:S01]  /*05a0*/  IMAD.MOV R41, RZ, RZ, -R33 ;  /* 0x000000ffff297224 */ /* 0x000fe200078e0a21 */
[----:B------:R-:W-:Y:S02]  /*05b0*/  LEA.HI.SX32 R49, R49, R2, 0x1c ;  /* 0x0000000231317211 */ /* 0x000fe400078fe2ff */
[----:B------:R-:W-:-:S02]  /*05c0*/  PRMT R9, R24, 0x8880, RZ ;  /* 0x0000888018097816 */ /* 0x000fc400000000ff */
[----:B------:R-:W-:Y:S01]  /*05d0*/  IADD3 R2, R32, R5, RZ ;  /* 0x0000000520027210 */ /* 0x000fe20007ffe0ff */
[----:B------:R-:W-:Y:S01]  /*05e0*/  IMAD R38, R49, -0x60, R36 ;  /* 0xffffffa031267824 */ /* 0x000fe200078e0224 */
[----:B------:R-:W-:Y:S02]  /*05f0*/  LOP3.LUT R40, R7, 0x20, R42, 0xfe, !PT ;  /* 0x0000002007287812 */ /* 0x000fe400078efe2a */
[----:B------:R-:W-:Y:S02]  /*0600*/  PRMT R9, R9, 0x7710, RZ ;  /* 0x0000771009097816 */ /* 0x000fe400000000ff */
[----:B------:R-:W-:Y:S01]  /*0610*/  ISETP.GE.AND P2, PT, R36, 0x180, PT ;  /* 0x000001802400780c */ /* 0x000fe20003f46270 */
[----:B------:R-:W-:Y:S01]  /*0620*/  IMAD.HI R5, R40, 0x2aaaaaab, RZ ;  /* 0x2aaaaaab28057827 */ /* 0x000fe200078e02ff */
[----:B------:R-:W-:Y:S02]  /*0630*/  LOP3.LUT R2, R2, 0xf8, RZ, 0xc0, !PT ;  /* 0x000000f802027812 */ /* 0x000fe400078ec0ff */
[----:B------:R-:W-:-:S02]  /*0640*/  SHF.R.U32.HI R8, RZ, 0x1f, R39 ;  /* 0x0000001fff087819 */ /* 0x000fc40000011627 */
[----:B------:R-:W-:Y:S02]  /*0650*/  SHF.R.U32.HI R9, RZ, 0xc, R9 ;  /* 0x0000000cff097819 */ /* 0x000fe40000011609 */
[----:B------:R-:W-:Y:S01]  /*0660*/  IADD3 R37, RZ, -R2, RZ ;  /* 0x80000002ff257210 */ /* 0x000fe20007ffe0ff */
[----:B------:R-:W-:Y:S01]  /*0670*/  IMAD.WIDE R2, R38, 0x4, R10 ;  /* 0x0000000426027825 */ /* 0x000fe200078e020a */
[----:B------:R-:W-:Y:S02]  /*0680*/  LEA.HI.SX32 R39, R39, R8, 0x1c ;  /* 0x0000000827277211 */ /* 0x000fe400078fe2ff */
[----:B------:R-:W-:Y:S01]  /*0690*/  LOP3.LUT R9, R9, 0x7, RZ, 0xc0, !PT ;  /* 0x0000000709097812 */ /* 0x000fe200078ec0ff */
[----:B------:R-:W-:Y:S01]  /*06a0*/  IMAD.MOV.U32 R8, RZ, RZ, RZ ;  /* 0x000000ffff087224 */ /* 0x000fe200078e00ff */
[----:B------:R-:W-:Y:S02]  /*06b0*/  SHF.R.U32.HI R44, RZ, 0x1f, R5 ;  /* 0x0000001fff2c7819 */ /* 0x000fe40000011605 */
[----:B------:R-:W-:-:S02]  /*06c0*/  PRMT R33, R37, 0x7710, RZ ;  /* 0x0000771025217816 */ /* 0x000fc400000000ff */
[----:B------:R-:W-:Y:S01]  /*06d0*/  PRMT R37, R41, 0x7710, RZ ;  /* 0x0000771029257816 */ /* 0x000fe200000000ff */
[----:B------:R-:W-:Y:S01]  /*06e0*/  IMAD.IADD R9, R24, 0x1, R9 ;  /* 0x0000000118097824 */ /* 0x000fe200078e0209 */
[----:B------:R-:W-:Y:S01]  /*06f0*/  LEA.HI.SX32 R5, R5, R44, 0x1c ;  /* 0x0000002c05057211 */ /* 0x000fe200078fe2ff */
[----:B------:R0:W4:Y:S01]  /*0700*/  @!P2 LDG.E.EL R8, desc[UR6][R2.64] ;  /* 0x000000060208a981 */ /* 0x000122000c2e1900 */
[----:B------:R-:W-:Y:S01]  /*0710*/  IADD3 R18, R18, R37, RZ ;  /* 0x0000002512127210 */ /* 0x000fe20007ffe0ff */
[----:B------:R-:W-:Y:S01]  /*0720*/  IMAD.IADD R32, R32, 0x1, R33 ;  /* 0x0000000120207824 */ /* 0x000fe200078e0221 */
[C---:B------:R-:W-:Y:S02]  /*0730*/  ISETP.GE.AND P5, PT, R34.reuse, 0x180, PT ;  /* 0x000001802200780c */ /* 0x040fe40003fa6270 */
[C---:B------:R-:W-:Y:S02]  /*0740*/  ISETP.LT.AND P2, PT, R34.reuse, 0x180, !P0 ;  /* 0x000001802200780c */ /* 0x040fe40004741270 */
[----:B------:R-:W-:Y:S01]  /*0750*/  LEA R37, R34, R25, 0x8 ;  /* 0x0000001922257211 */ /* 0x000fe200078e40ff */
[----:B------:R-:W-:Y:S01]  /*0760*/  IMAD R34, R39, -0x60, R34 ;  /* 0xffffffa027227824 */ /* 0x000fe200078e0222 */
[----:B------:R-:W-:Y:S01]  /*0770*/  ISETP.LT.AND P3, PT, R36, 0x180, !P0 ;  /* 0x000001802400780c */ /* 0x000fe20004761270 */
[C---:B------:R-:W-:Y:S01]  /*0780*/  IMAD R45, R40.reuse, 0x100, R25 ;  /* 0x00000100282d7824 */ /* 0x040fe200078e0219 */
[----:B------:R-:W-:-:S02]  /*0790*/  ISETP.GE.AND P4, PT, R40, 0x180, PT ;  /* 0x000001802800780c */ /* 0x000fc40003f86270 */
[----:B------:R-:W-:Y:S01]  /*07a0*/  ISETP.LT.AND P0, PT, R40, 0x180, !P0 ;  /* 0x000001802800780c */ /* 0x000fe20004701270 */
[----:B------:R-:W-:Y:S01]  /*07b0*/  IMAD R40, R5, -0x60, R40 ;  /* 0xffffffa005287824 */ /* 0x000fe200078e0228 */
[-C--:B------:R-:W-:Y:S02]  /*07c0*/  LEA R57, R6, R25.reuse, 0x8 ;  /* 0x0000001906397211 */ /* 0x080fe400078e40ff */
[----:B------:R-:W-:Y:S01]  /*07d0*/  LOP3.LUT R6, R9, 0xf8, RZ, 0xc0, !PT ;  /* 0x000000f809067812 */ /* 0x000fe200078ec0ff */
[--C-:B------:R-:W-:Y:S01]  /*07e0*/  IMAD R51, R36, 0x100, R25.reuse ;  /* 0x0000010024337824 */ /* 0x100fe200078e0219 */
[-C--:B------:R-:W-:Y:S01]  /*07f0*/  LEA R49, R49, R25.reuse, 0x8 ;  /* 0x0000001931317211 */ /* 0x080fe200078e40ff */
[--C-:B------:R-:W-:Y:S01]  /*0800*/  IMAD R39, R39, 0x100, R25.reuse ;  /* 0x0000010027277824 */ /* 0x100fe200078e0219 */
[-C--:B------:R-:W-:Y:S01]  /*0810*/  LEA R5, R5, R25.reuse, 0x8 ;  /* 0x0000001905057211 */ /* 0x080fe200078e40ff */
[----:B------:R-:W-:Y:S01]  /*0820*/  IMAD R53, R38, 0x100, R25 ;  /* 0x0000010026357824 */ /* 0x000fe200078e0219 */
[C---:B------:R-:W-:Y:S01]  /*0830*/  LEA R55, R34.reuse, R25, 0x8 ;  /* 0x0000001922377211 */ /* 0x040fe200078e40ff */
[----:B0-----:R-:W-:Y:S01]  /*0840*/  IMAD.WIDE R2, R34, 0x4, R10 ;  /* 0x0000000422027825 */ /* 0x001fe200078e020a */
[----:B------:R-:W-:-:S02]  /*0850*/  LEA R9, R38, R61, 0x6 ;  /* 0x0000003d26097211 */ /* 0x000fc400078e30ff */
[----:B------:R-:W-:Y:S01]  /*0860*/  LEA R33, R34, R61, 0x6 ;  /* 0x0000003d22217211 */ /* 0x000fe200078e30ff */
[----:B------:R-:W-:Y:S01]  /*0870*/  IMAD R25, R40, 0x100, R25 ;  /* 0x0000010028197824 */ /* 0x000fe200078e0219 */
[----:B------:R-:W-:Y:S01]  /*0880*/  LOP3.LUT R32, R32, 0xffff, RZ, 0xc0, !PT ;  /* 0x0000ffff20207812 */ /* 0x000fe200078ec0ff */
[C---:B------:R-:W-:Y:S02]  /*0890*/  IMAD R61, R40.reuse, 0x40, R61 ;  /* 0x00000040283d7824 */ /* 0x040fe400078e023d */
[----:B------:R-:W-:Y:S01]  /*08a0*/  IMAD.WIDE R10, R40, 0x4, R10 ;  /* 0x00000004280a7825 */ /* 0x000fe200078e020a */
[----:B------:R-:W-:Y:S01]  /*08b0*/  CS2R R40, SRZ ;  /* 0x0000000000287805 */ /* 0x000fe2000001ff00 */
[----:B------:R-:W-:Y:S02]  /*08c0*/  HFMA2.MMA R56, -RZ, RZ, 0, 0 ;  /* 0x00000000ff387435 */ /* 0x000fe400000001ff */
[----:B------:R-:W-:Y:S01]  /*08d0*/  IMAD.MOV R6, RZ, RZ, -R6 ;  /* 0x000000ffff067224 */ /* 0x000fe200078e0a06 */
[----:B------:R-:W-:-:S02]  /*08e0*/  PRMT R32, R32, 0x8880, RZ ;  /* 0x0000888020207816 */ /* 0x000fc400000000ff */
[----:B------:R0:W5:Y:S02]  /*08f0*/  @!P5 LDG.E.EL R41, desc[UR6][R2.64] ;  /* 0x000000060229d981 */ /* 0x000164000c2e1900 */
[----:B------:R-:W-:Y:S02]  /*0900*/  PRMT R47, R6, 0x7710, RZ ;  /* 0x00007710062f7816 */ /* 0x000fe400000000ff */
[----:B------:R-:W-:Y:S01]  /*0910*/  LOP3.LUT R18, R18, 0xffff, RZ, 0xc0, !PT ;  /* 0x0000ffff12127812 */ /* 0x000fe200078ec0ff */
[----:B------:R-:W-:Y:S01]  /*0920*/  IMAD.MOV.U32 R48, RZ, RZ, RZ ;  /* 0x000000ffff307224 */ /* 0x000fe200078e00ff */
[----:B------:R1:W4:Y:S01]  /*0930*/  @!P4 LDG.E.EL R56, desc[UR6][R10.64] ;  /* 0x000000060a38c981 */ /* 0x000322000c2e1900 */
[----:B------:R-:W-:Y:S01]  /*0940*/  IMAD.IADD R34, R24, 0x1, R47 ;  /* 0x0000000118227824 */ /* 0x000fe200078e022f */
[----:B0-----:R-:W-:-:S04]  /*0950*/  IADD3 R3, R35, R32, RZ ;  /* 0x0000002023037210 */ /* 0x001fc80007ffe0ff */
[----:B------:R-:W-:Y:S01]  /*0960*/  LOP3.LUT R34, R34, 0xffff, RZ, 0xc0, !PT ;  /* 0x0000ffff22227812 */ /* 0x000fe200078ec0ff */
[----:B------:R-:W-:Y:S01]  /*0970*/  IMAD.WIDE R2, R3, 0x4, R16 ;  /* 0x0000000403027825 */ /* 0x000fe200078e0210 */
[----:B-1----:R-:W-:-:S03]  /*0980*/  PRMT R10, R18, 0x8880, RZ ;  /* 0x00008880120a7816 */ /* 0x002fc600000000ff */
[--C-:B------:R-:W-:Y:S01]  /*0990*/  IMAD.WIDE R52, R53, 0x4, R26.reuse ;  /* 0x0000000435347825 */ /* 0x100fe200078e021a */
[----:B------:R0:W4:Y:S01]  /*09a0*/  @P1 LDG.E.EL R48, desc[UR6][R2.64] ;  /* 0x0000000602301981 */ /* 0x000122000c2e1900 */
[----:B------:R-:W-:Y:S02]  /*09b0*/  PRMT R18, R34, 0x8880, RZ ;  /* 0x0000888022127816 */ /* 0x000fe400000000ff */
[----:B------:R-:W-:Y:S01]  /*09c0*/  IMAD.WIDE R54, R55, 0x4, R26 ;  /* 0x0000000437367825 */ /* 0x000fe200078e021a */
[----:B------:R-:W-:-:S03]  /*09d0*/  MOV R59, RZ ;  /* 0x000000ff003b7202 */ /* 0x000fc60000000f00 */
[----:B------:R-:W-:-:S04]  /*09e0*/  IMAD.WIDE R26, R25, 0x4, R26 ;  /* 0x00000004191a7825 */ /* 0x000fc800078e021a */
[----:B0-----:R-:W-:Y:S02]  /*09f0*/  IMAD.IADD R3, R35, 0x1, R10 ;  /* 0x0000000123037824 */ /* 0x001fe400078e020a */
[----:B------:R-:W-:-:S04]  /*0a00*/  IMAD.WIDE R50, R51, 0x4, R30 ;  /* 0x0000000433327825 */ /* 0x000fc800078e021e */
[----:B------:R-:W-:-:S04]  /*0a10*/  IMAD.WIDE R36, R37, 0x4, R30 ;  /* 0x0000000425247825 */ /* 0x000fc800078e021e */
[----:B------:R-:W-:Y:S01]  /*0a20*/  IMAD.WIDE R30, R45, 0x4, R30 ;  /* 0x000000042d1e7825 */ /* 0x000fe200078e021e */
[----:B------:R-:W-:-:S03]  /*0a30*/  IADD3 R45, R33, R32, RZ ;  /* 0x00000020212d7210 */ /* 0x000fc60007ffe0ff */
[----:B------:R-:W-:-:S04]  /*0a40*/  IMAD.WIDE R2, R3, 0x4, R16 ;  /* 0x0000000403027825 */ /* 0x000fc800078e0210 */
[----:B------:R-:W-:Y:S01]  /*0a50*/  IMAD.IADD R34, R33, 0x1, R28 ;  /* 0x0000000121227824 */ /* 0x000fe200078e021c */
[----:B------:R0:W5:Y:S01]  /*0a60*/  @P1 LDG.E.EL R59, desc[UR6][R2.64] ;  /* 0x00000006023b1981 */ /* 0x000162000c2e1900 */
[--C-:B------:R-:W-:Y:S02]  /*0a70*/  IMAD.IADD R47, R9, 0x1, R18.reuse ;  /* 0x00000001092f7824 */ /* 0x100fe400078e0212 */
[----:B------:R-:W-:Y:S02]  /*0a80*/  IMAD.IADD R35, R35, 0x1, R18 ;  /* 0x0000000123237824 */ /* 0x000fe400078e0212 */
[----:B0-----:R-:W-:Y:S01]  /*0a90*/  IMAD.WIDE R2, R47, 0x4, R16 ;  /* 0x000000042f027825 */ /* 0x001fe200078e0210 */
[----:B------:R-:W-:-:S04]  /*0aa0*/  CS2R R46, SRZ ;  /* 0x00000000002e7805 */ /* 0x000fc8000001ff00 */
[----:B------:R-:W5:Y:S01]  /*0ab0*/  @P3 LDG.E.EL R40, desc[UR6][R2.64] ;  /* 0x0000000602283981 */ /* 0x000f62000c2e1900 */
[C---:B--2---:R-:W-:Y:S01]  /*0ac0*/  FADD R38, R29.reuse, R21 ;  /* 0x000000151d267221 */ /* 0x044fe20000000000 */
[C---:B------:R-:W-:Y:S01]  /*0ad0*/  FADD R20, R29.reuse, R20 ;  /* 0x000000141d147221 */ /* 0x040fe20000000000 */
[C---:B------:R-:W-:Y:S01]  /*0ae0*/  FADD R6, R29.reuse, R23 ;  /* 0x000000171d067221 */ /* 0x040fe20000000000 */
[----:B------:R-:W-:Y:S01]  /*0af0*/  FADD R24, R29, R22 ;  /* 0x000000161d187221 */ /* 0x000fe20000000000 */
[--C-:B------:R-:W-:Y:S02]  /*0b00*/  IMAD.IADD R21, R9, 0x1, R32.reuse ;  /* 0x0000000109157824 */ /* 0x100fe400078e0220 */
[----:B------:R-:W-:Y:S01]  /*0b10*/  IMAD.IADD R29, R61, 0x1, R32 ;  /* 0x000000013d1d7824 */ /* 0x000fe200078e0220 */
[----:B------:R-:W-:Y:S02]  /*0b20*/  IADD3 R32, R33, R10, RZ ;  /* 0x0000000a21207210 */ /* 0x000fe40007ffe0ff */
[----:B------:R-:W-:Y:S01]  /*0b30*/  IADD3 R23, R9, R28, RZ ;  /* 0x0000001c09177210 */ /* 0x000fe20007ffe0ff */
[----:B---3--:R-:W-:Y:S01]  /*0b40*/  FADD R25, R19, R12 ;  /* 0x0000000c13197221 */ /* 0x008fe20000000000 */
[----:B------:R-:W-:-:S02]  /*0b50*/  IADD3 R19, R9, R10, RZ ;  /* 0x0000000a09137210 */ /* 0x000fc40007ffe0ff */
[----:B------:R-:W-:Y:S01]  /*0b60*/  IADD3 R12, R61, R10, RZ ;  /* 0x0000000a3d0c7210 */ /* 0x000fe20007ffe0ff */
[----:B------:R-:W-:Y:S01]  /*0b70*/  FADD R25, R20, R25 ;  /* 0x0000001914197221 */ /* 0x000fe20000000000 */
[----:B------:R-:W-:Y:S02]  /*0b80*/  CS2R R10, SRZ ;  /* 0x00000000000a7805 */ /* 0x000fe4000001ff00 */
[----:B------:R-:W-:Y:S01]  /*0b90*/  IADD3 R28, R61, R28, RZ ;  /* 0x0000001c3d1c7210 */ /* 0x000fe20007ffe0ff */
[----:B------:R-:W-:Y:S01]  /*0ba0*/  IMAD.WIDE R20, R21, 0x4, R16 ;  /* 0x0000000415147825 */ /* 0x000fe200078e0210 */
[----:B------:R-:W-:-:S03]  /*0bb0*/  IADD3 R61, R61, R18, RZ ;  /* 0x000000123d3d7210 */ /* 0x000fc60007ffe0ff */
[----:B------:R-:W-:Y:S01]  /*0bc0*/  IMAD.IADD R33, R33, 0x1, R18 ;  /* 0x0000000121217824 */ /* 0x000fe200078e0212 */
[----:B------:R0:W2:Y:S01]  /*0bd0*/  @P3 LDG.E.EL R10, desc[UR6][R20.64] ;  /* 0x00000006140a3981 */ /* 0x0000a2000c2e1900 */
[----:B------:R-:W-:-:S05]  /*0be0*/  IMAD.WIDE R18, R19, 0x4, R16 ;  /* 0x0000000413127825 */ /* 0x000fca00078e0210 */
[----:B------:R1:W3:Y:S01]  /*0bf0*/  @P3 LDG.E.EL R11, desc[UR6][R18.64] ;  /* 0x00000006120b3981 */ /* 0x0002e2000c2e1900 */
[----:B0-----:R-:W-:-:S04]  /*0c00*/  IMAD.WIDE R20, R45, 0x4, R16 ;  /* 0x000000042d147825 */ /* 0x001fc800078e0210 */
[----:B------:R-:W-:Y:S02]  /*0c10*/  IMAD.MOV.U32 R45, RZ, RZ, RZ ;  /* 0x000000ffff2d7224 */ /* 0x000fe400078e00ff */
[----:B-1----:R-:W-:-:S04]  /*0c20*/  IMAD.WIDE R18, R32, 0x4, R16 ;  /* 0x0000000420127825 */ /* 0x002fc800078e0210 */
[--C-:B------:R-:W-:Y:S01]  /*0c30*/  IMAD.WIDE R2, R33, 0x4, R16.reuse ;  /* 0x0000000421027825 */ /* 0x100fe200078e0210 */
[----:B------:R0:W2:Y:S04]  /*0c40*/  @P2 LDG.E.EL R45, desc[UR6][R18.64] ;  /* 0x00000006122d2981 */ /* 0x0000a8000c2e1900 */
[----:B------:R1:W2:Y:S01]  /*0c50*/  @P2 LDG.E.EL R46, desc[UR6][R2.64] ;  /* 0x00000006022e2981 */ /* 0x0002a2000c2e1900 */
[----:B0-----:R-:W-:Y:S01]  /*0c60*/  IMAD.WIDE R18, R12, 0x4, R16 ;  /* 0x000000040c127825 */ /* 0x001fe200078e0210 */
[----:B------:R-:W-:-:S03]  /*0c70*/  MOV R12, RZ ;  /* 0x000000ff000c7202 */ /* 0x000fc60000000f00 */
[----:B-1----:R-:W-:-:S05]  /*0c80*/  IMAD.WIDE R2, R35, 0x4, R16 ;  /* 0x0000000423027825 */ /* 0x002fca00078e0210 */
[----:B------:R-:W2:Y:S01]  /*0c90*/  @P1 LDG.E.EL R12, desc[UR6][R2.64] ;  /* 0x00000006020c1981 */ /* 0x000ea2000c2e1900 */
[----:B------:R-:W-:Y:S02]  /*0ca0*/  IMAD.MOV.U32 R9, RZ, RZ, RZ ;  /* 0x000000ffff097224 */ /* 0x000fe400078e00ff */
[----:B------:R-:W-:-:S05]  /*0cb0*/  IMAD.WIDE R22, R23, 0x4, R16 ;  /* 0x0000000417167825 */ /* 0x000fca00078e0210 */
[----:B------:R0:W3:Y:S01]  /*0cc0*/  @P3 LDG.E.EL R9, desc[UR6][R22.64] ;  /* 0x0000000616093981 */ /* 0x0000e2000c2e1900 */
[----:B------:R-:W-:Y:S01]  /*0cd0*/  HFMA2.MMA R44, -RZ, RZ, 0, 0 ;  /* 0x00000000ff2c7435 */ /* 0x000fe200000001ff */
[----:B0-----:R-:W-:-:S09]  /*0ce0*/  IMAD.WIDE R22, R34, 0x4, R16 ;  /* 0x0000000422167825 */ /* 0x001fd200078e0210 */
[----:B------:R0:W3:Y:S01]  /*0cf0*/  @P2 LDG.E.EL R44, desc[UR6][R20.64] ;  /* 0x00000006142c2981 */ /* 0x0000e2000c2e1900 */
[----:B------:R-:W1:Y:S01]  /*0d00*/  LDC.64 R34, c[0x0][0x230] ;  /* 0x00008c00ff227b82 */ /* 0x000e620000000a00 */
[----:B------:R-:W-:Y:S02]  /*0d10*/  CS2R R32, SRZ ;  /* 0x0000000000207805 */ /* 0x000fe4000001ff00 */
[----:B------:R0:W3:Y:S02]  /*0d20*/  @P2 LDG.E.EL R47, desc[UR6][R22.64] ;  /* 0x00000006162f2981 */ /* 0x0000e4000c2e1900 */
[----:B0-----:R-:W-:-:S04]  /*0d30*/  IMAD.WIDE R20, R29, 0x4, R16 ;  /* 0x000000041d147825 */ /* 0x001fc800078e0210 */
[----:B------:R-:W-:Y:S01]  /*0d40*/  IMAD.WIDE R22, R28, 0x4, R16 ;  /* 0x000000041c167825 */ /* 0x000fe200078e0210 */
[----:B------:R0:W3:Y:S04]  /*0d50*/  @P0 LDG.E.EL R32, desc[UR6][R20.64] ;  /* 0x0000000614200981 */ /* 0x0000e8000c2e1900 */
[----:B------:R1:W3:Y:S01]  /*0d60*/  @P0 LDG.E.EL R33, desc[UR6][R22.64] ;  /* 0x0000000616210981 */ /* 0x0002e2000c2e1900 */
[----:B0-----:R-:W-:Y:S01]  /*0d70*/  CS2R R20, SRZ ;  /* 0x0000000000147805 */ /* 0x001fe2000001ff00 */
[----:B-1----:R-:W-:Y:S01]  /*0d80*/  IMAD.WIDE R2, R57, 0x4, R34 ;  /* 0x0000000439027825 */ /* 0x002fe200078e0222 */
[----:B------:R-:W-:-:S06]  /*0d90*/  CS2R R22, SRZ ;  /* 0x0000000000167805 */ /* 0x000fcc000001ff00 */
[----:B------:R-:W3:Y:S01]  /*0da0*/  @P1 LDG.E.EL.128 R20, desc[UR6][R2.64] ;  /* 0x0000000602141981 */ /* 0x000ee2000c2e1d00 */
[----:B------:R-:W-:Y:S01]  /*0db0*/  CS2R R28, SRZ ;  /* 0x00000000001c7805 */ /* 0x000fe2000001ff00 */
[----:B------:R-:W-:-:S05]  /*0dc0*/  IMAD.WIDE R16, R61, 0x4, R16 ;  /* 0x000000043d107825 */ /* 0x000fca00078e0210 */
[----:B------:R0:W3:Y:S04]  /*0dd0*/  @P0 LDG.E.EL R29, desc[UR6][R18.64] ;  /* 0x00000006121d0981 */ /* 0x0000e8000c2e1900 */
[----:B------:R1:W3:Y:S01]  /*0de0*/  @P0 LDG.E.EL R28, desc[UR6][R16.64] ;  /* 0x00000006101c0981 */ /* 0x0002e2000c2e1900 */
[----:B0-----:R-:W-:Y:S01]  /*0df0*/  HFMA2.MMA R19, -RZ, RZ, 0, 0 ;  /* 0x00000000ff137435 */ /* 0x001fe200000001ff */
[----:B------:R-:W-:Y:S01]  /*0e00*/  IMAD.MOV.U32 R18, RZ, RZ, RZ ;  /* 0x000000ffff127224 */ /* 0x000fe200078e00ff */
[----:B-1----:R-:W-:-:S08]  /*0e10*/  CS2R R16, SRZ ;  /* 0x0000000000107805 */ /* 0x002fd0000001ff00 */
[----:B------:R0:W3:Y:S01]  /*0e20*/  @P0 LDG.E.EL.128 R16, desc[UR6][R26.64] ;  /* 0x000000061a100981 */ /* 0x0000e2000c2e1d00 */
[----:B----4-:R-:W-:-:S04]  /*0e30*/  FADD R13, R48, R13 ;  /* 0x0000000d300d7221 */ /* 0x010fc80000000000 */
[----:B------:R-:W-:Y:S01]  /*0e40*/  FADD R58, R38, R13 ;  /* 0x0000000d263a7221 */ /* 0x000fe20000000000 */
[----:B-----5:R-:W-:Y:S01]  /*0e50*/  FADD R59, R59, R14 ;  /* 0x0000000e3b3b7221 */ /* 0x020fe20000000000 */
[----:B--2---:R-:W-:Y:S01]  /*0e60*/  FADD R15, R12, R15 ;  /* 0x0000000f0c0f7221 */ /* 0x004fe20000000000 */
[----:B------:R-:W-:-:S03]  /*0e70*/  CS2R R12, SRZ ;  /* 0x00000000000c7805 */ /* 0x000fc6000001ff00 */
[----:B------:R-:W-:Y:S01]  /*0e80*/  FADD R6, R6, R15 ;  /* 0x0000000f06067221 */ /* 0x000fe20000000000 */
[----:B------:R-:W-:-:S06]  /*0e90*/  CS2R R14, SRZ ;  /* 0x00000000000e7805 */ /* 0x000fcc000001ff00 */
[----:B------:R1:W2:Y:S01]  /*0ea0*/  @P0 LDG.E.EL.128 R12, desc[UR6][R30.64] ;  /* 0x000000061e0c0981 */ /* 0x0002a2000c2e1d00 */
[----:B------:R-:W-:Y:S01]  /*0eb0*/  FADD R59, R24, R59 ;  /* 0x0000003b183b7221 */ /* 0x000fe20000000000 */
[----:B------:R-:W-:Y:S01]  /*0ec0*/  IMAD.WIDE R48, R49, 0x4, R34 ;  /* 0x0000000431307825 */ /* 0x000fe200078e0222 */
[----:B0-----:R-:W-:-:S03]  /*0ed0*/  CS2R R26, SRZ ;  /* 0x00000000001a7805 */ /* 0x001fc6000001ff00 */
[----:B------:R-:W-:-:S04]  /*0ee0*/  IMAD.WIDE R38, R39, 0x4, R34 ;  /* 0x0000000427267825 */ /* 0x000fc800078e0222 */
[----:B------:R-:W-:-:S04]  /*0ef0*/  IMAD.WIDE R34, R5, 0x4, R34 ;  /* 0x0000000405227825 */ /* 0x000fc800078e0222 */
[----:B---3--:R-:W-:Y:S01]  /*0f00*/  FADD R2, R6, -R23 ;  /* 0x8000001706027221 */ /* 0x008fe20000000000 */
[----:B------:R-:W-:Y:S01]  /*0f10*/  FADD R6, R25, -R20 ;  /* 0x8000001419067221 */ /* 0x000fe20000000000 */
[----:B------:R-:W-:-:S06]  /*0f20*/  CS2R R24, SRZ ;  /* 0x0000000000187805 */ /* 0x000fcc000001ff00 */
[----:B------:R0:W3:Y:S01]  /*0f30*/  @P0 LDG.E.EL.128 R24, desc[UR6][R34.64] ;  /* 0x0000000622180981 */ /* 0x0000e2000c2e1d00 */
[----:B-1----:R-:W-:Y:S02]  /*0f40*/  CS2R R30, SRZ ;  /* 0x00000000001e7805 */ /* 0x002fe4000001ff00 */
[----:B0-----:R-:W-:Y:S01]  /*0f50*/  CS2R R34, SRZ ;  /* 0x0000000000227805 */ /* 0x001fe2000001ff00 */
[----:B------:R-:W-:Y:S01]  /*0f60*/  FADD R19, R28, R19 ;  /* 0x000000131c137221 */ /* 0x000fe20000000000 */
[----:B------:R-:W-:Y:S01]  /*0f70*/  FADD R18, R29, R18 ;  /* 0x000000121d127221 */ /* 0x000fe20000000000 */
[----:B------:R-:W-:Y:S01]  /*0f80*/  CS2R R28, SRZ ;  /* 0x00000000001c7805 */ /* 0x000fe2000001ff00 */
[----:B------:R-:W-:Y:S01]  /*0f90*/  FADD R17, R32, R17 ;  /* 0x0000001120117221 */ /* 0x000fe20000000000 */
[----:B------:R-:W-:Y:S01]  /*0fa0*/  FADD R16, R33, R16 ;  /* 0x0000001021107221 */ /* 0x000fe20000000000 */
[----:B------:R-:W-:-:S03]  /*0fb0*/  CS2R R32, SRZ ;  /* 0x0000000000207805 */ /* 0x000fc6000001ff00 */
[----:B------:R0:W4:Y:S04]  /*0fc0*/  @P2 LDG.E.EL.128 R28, desc[UR6][R54.64] ;  /* 0x00000006361c2981 */ /* 0x000128000c2e1d00 */
[----:B------:R1:W5:Y:S01]  /*0fd0*/  @P2 LDG.E.EL.128 R32, desc[UR6][R36.64] ;  /* 0x0000000624202981 */ /* 0x000362000c2e1d00 */
[----:B------:R-:W-:Y:S01]  /*0fe0*/  FADD R3, R59, -R22 ;  /* 0x800000163b037221 */ /* 0x000fe20000000000 */
[----:B------:R-:W-:Y:S01]  /*0ff0*/  FADD R5, R58, -R21 ;  /* 0x800000153a057221 */ /* 0x000fe20000000000 */
[----:B------:R-:W-:Y:S01]  /*1000*/  CS2R R22, SRZ ;  /* 0x0000000000167805 */ /* 0x000fe2000001ff00 */
[C---:B--2---:R-:W-:Y:S01]  /*1010*/  FADD R20, R56.reuse, R15 ;  /* 0x0000000f38147221 */ /* 0x044fe20000000000 */
[C---:B------:R-:W-:Y:S01]  /*1020*/  FADD R15, R56.reuse, R14 ;  /* 0x0000000e380f7221 */ /* 0x040fe20000000000 */
[C---:B------:R-:W-:Y:S01]  /*1030*/  FADD R14, R56.reuse, R13 ;  /* 0x0000000d380e7221 */ /* 0x040fe20000000000 */
[----:B0-----:R-:W-:Y:S01]  /*1040*/  FADD R55, R56, R12 ;  /* 0x0000000c38377221 */ /* 0x001fe20000000000 */
[----:B------:R-:W-:Y:S01]  /*1050*/  CS2R R12, SRZ ;  /* 0x00000000000c7805 */ /* 0x000fe2000001ff00 */
[----:B-1----:R-:W-:Y:S01]  /*1060*/  FADD R37, R15, R18 ;  /* 0x000000120f257221 */ /* 0x002fe20000000000 */
[----:B------:R-:W-:Y:S01]  /*1070*/  FADD R56, R14, R17 ;  /* 0x000000110e387221 */ /* 0x000fe20000000000 */
[----:B------:R-:W-:Y:S01]  /*1080*/  CS2R R14, SRZ ;  /* 0x00000000000e7805 */ /* 0x000fe2000001ff00 */
[----:B------:R-:W-:Y:S01]  /*1090*/  FADD R54, R20, R19 ;  /* 0x0000001314367221 */ /* 0x000fe20000000000 */
[----:B------:R-:W-:-:S04]  /*10a0*/  CS2R R20, SRZ ;  /* 0x0000000000147805 */ /* 0x000fc8000001ff00 */
[----:B------:R-:W2:Y:S04]  /*10b0*/  @P3 LDG.E.EL.128 R12, desc[UR6][R52.64] ;  /* 0x00000006340c3981 */ /* 0x000ea8000c2e1d00 */
[----:B------:R3:W2:Y:S01]  /*10c0*/  @P2 LDG.E.EL.128 R20, desc[UR6][R38.64] ;  /* 0x0000000626142981 */ /* 0x0006a2000c2e1d00 */
[----:B------:R-:W-:Y:S01]  /*10d0*/  FADD R55, R55, R16 ;  /* 0x0000001037377221 */ /* 0x000fe20000000000 */
[----:B------:R-:W-:Y:S01]  /*10e0*/  CS2R R16, SRZ ;  /* 0x0000000000107805 */ /* 0x000fe2000001ff00 */
[----:B------:R-:W-:Y:S01]  /*10f0*/  IMAD.MOV.U32 R18, RZ, RZ, RZ ;  /* 0x000000ffff127224 */ /* 0x000fe200078e00ff */
[----:B------:R-:W-:-:S06]  /*1100*/  MOV R19, RZ ;  /* 0x000000ff00137202 */ /* 0x000fcc0000000f00 */
[----:B------:R0:W2:Y:S01]  /*1110*/  @P3 LDG.E.EL.128 R16, desc[UR6][R50.64] ;  /* 0x0000000632103981 */ /* 0x0000a2000c2e1d00 */
[----:B---3--:R-:W-:Y:S01]  /*1120*/  FADD R38, R56, -R25 ;  /* 0x8000001938267221 */ /* 0x008fe20000000000 */
[----:B------:R-:W-:Y:S01]  /*1130*/  LOP3.LUT R25, R7, R42, RZ, 0xfc, !PT ;  /* 0x0000002a07197212 */ /* 0x000fe200078efcff */
[----:B------:R-:W-:Y:S01]  /*1140*/  FADD R39, R55, -R24 ;  /* 0x8000001837277221 */ /* 0x000fe20000000000 */
[----:B------:R-:W-:-:S03]  /*1150*/  LOP3.LUT R24, R7, 0x10, R42, 0xfe, !PT ;  /* 0x0000001007187812 */ /* 0x000fc600078efe2a */
[----:B------:R-:W-:-:S04]  /*1160*/  IMAD.HI R25, R25, 0x2aaaaaab, RZ ;  /* 0x2aaaaaab19197827 */ /* 0x000fc800078e02ff */
[----:B------:R-:W-:Y:S01]  /*1170*/  FADD R37, R37, -R26 ;  /* 0x8000001a25257221 */ /* 0x000fe20000000000 */
[----:B------:R-:W-:Y:S01]  /*1180*/  FADD R36, R54, -R27 ;  /* 0x8000001b36247221 */ /* 0x000fe20000000000 */
[----:B------:R-:W-:Y:S01]  /*1190*/  IMAD.HI R26, R24, 0x2aaaaaab, RZ ;  /* 0x2aaaaaab181a7827 */ /* 0x000fe200078e02ff */
[----:B------:R-:W-:Y:S02]  /*11a0*/  SHF.R.U32.HI R24, RZ, 0x1f, R25 ;  /* 0x0000001fff187819 */ /* 0x000fe40000011619 */
[----:B------:R-:W-:Y:S02]  /*11b0*/  LOP3.LUT R27, R7, 0x20, R42, 0xfe, !PT ;  /* 0x00000020071b7812 */ /* 0x000fe400078efe2a */
[----:B------:R-:W-:Y:S02]  /*11c0*/  LEA.HI.SX32 R24, R25, R24, 0x1c ;  /* 0x0000001819187211 */ /* 0x000fe400078fe2ff */
[----:B------:R-:W-:Y:S01]  /*11d0*/  LOP3.LUT R42, R7, 0x30, R42, 0xfe, !PT ;  /* 0x00000030072a7812 */ /* 0x000fe200078efe2a */
[----:B------:R-:W-:Y:S01]  /*11e0*/  IMAD.HI R27, R27, 0x2aaaaaab, RZ ;  /* 0x2aaaaaab1b1b7827 */ /* 0x000fe200078e02ff */
[----:B------:R-:W-:-:S04]  /*11f0*/  SHF.R.U32.HI R25, RZ, 0x1f, R26 ;  /* 0x0000001fff197819 */ /* 0x000fc8000001161a */
[----:B------:R-:W-:Y:S01]  /*1200*/  LEA.HI.SX32 R26, R26, R25, 0x1c ;  /* 0x000000191a1a7211 */ /* 0x000fe200078fe2ff */
[----:B------:R-:W-:Y:S01]  /*1210*/  IMAD.HI R25, R42, 0x2aaaaaab, RZ ;  /* 0x2aaaaaab2a197827 */ /* 0x000fe200078e02ff */
[----:B------:R-:W-:-:S04]  /*1220*/  SHF.R.U32.HI R42, RZ, 0x1f, R27 ;  /* 0x0000001fff2a7819 */ /* 0x000fc8000001161b */
[----:B0-----:R-:W-:Y:S02]  /*1230*/  LEA.HI.SX32 R50, R27, R42, 0x1c ;  /* 0x0000002a1b327211 */ /* 0x001fe400078fe2ff */
[----:B------:R-:W-:Y:S02]  /*1240*/  SHF.R.U32.HI R42, RZ, 0x1f, R25 ;  /* 0x0000001fff2a7819 */ /* 0x000fe40000011619 */
[----:B------:R-:W-:Y:S02]  /*1250*/  LOP3.LUT R51, R0, 0x3c, R43, 0xf8, !PT ;  /* 0x0000003c00337812 */ /* 0x000fe400078ef82b */
[----:B------:R-:W-:Y:S02]  /*1260*/  LEA.HI.SX32 R52, R25, R42, 0x1c ;  /* 0x0000002a19347211 */ /* 0x000fe400078fe2ff */
[----:B------:R-:W0:Y:S08]  /*1270*/  LDC.64 R42, c[0x0][0x238] ;  /* 0x00008e00ff2a7b82 */ /* 0x000e300000000a00 */
[----:B------:R-:W1:Y:S01]  /*1280*/  S2UR UR5, SR_CgaCtaId ;  /* 0x00000000000579c3 */ /* 0x000e620000008800 */
[----:B----4-:R-:W-:Y:S01]  /*1290*/  FADD R46, R46, R31 ;  /* 0x0000001f2e2e7221 */ /* 0x010fe20000000000 */
[----:B------:R-:W-:-:S02]  /*12a0*/  IMAD R31, R24, 0x100, R51 ;  /* 0x00000100181f7824 */ /* 0x000fc400078e0233 */
[C---:B-----5:R-:W-:Y:S01]  /*12b0*/  FADD R35, R41.reuse, R35 ;  /* 0x0000002329237221 */ /* 0x060fe20000000000 */
[C---:B------:R-:W-:Y:S01]  /*12c0*/  FADD R34, R41.reuse, R34 ;  /* 0x0000002229227221 */ /* 0x040fe20000000000 */
[----:B------:R-:W-:Y:S01]  /*12d0*/  FADD R33, R41, R33 ;  /* 0x0000002129217221 */ /* 0x000fe20000000000 */
[----:B------:R-:W-:Y:S01]  /*12e0*/  FADD R45, R45, R30 ;  /* 0x0000001e2d2d7221 */ /* 0x000fe20000000000 */
[----:B------:R-:W-:Y:S01]  /*12f0*/  FADD R24, R44, R29 ;  /* 0x0000001d2c187221 */ /* 0x000fe20000000000 */
[----:B------:R-:W-:Y:S01]  /*1300*/  FADD R28, R47, R28 ;  /* 0x0000001c2f1c7221 */ /* 0x000fe20000000000 */
[----:B------:R-:W-:Y:S01]  /*1310*/  FADD R41, R41, R32 ;  /* 0x0000002029297221 */ /* 0x000fe20000000000 */
[----:B------:R-:W-:Y:S01]  /*1320*/  FADD R44, R35, R46 ;  /* 0x0000002e232c7221 */ /* 0x000fe20000000000 */
[----:B------:R-:W-:Y:S01]  /*1330*/  LEA R55, R26, R51, 0x8 ;  /* 0x000000331a377211 */ /* 0x000fe200078e40ff */
[----:B------:R-:W-:Y:S01]  /*1340*/  FADD R45, R34, R45 ;  /* 0x0000002d222d7221 */ /* 0x000fe20000000000 */
[----:B------:R-:W-:Y:S01]  /*1350*/  FADD R46, R33, R24 ;  /* 0x00000018212e7221 */ /* 0x000fe20000000000 */
[----:B------:R-:W-:Y:S01]  /*1360*/  FADD R41, R41, R28 ;  /* 0x0000001c29297221 */ /* 0x000fe20000000000 */
[----:B------:R-:W-:-:S02]  /*1370*/  CS2R R24, SRZ ;  /* 0x0000000000187805 */ /* 0x000fc4000001ff00 */
[----:B------:R-:W-:Y:S01]  /*1380*/  CS2R R26, SRZ ;  /* 0x00000000001a7805 */ /* 0x000fe2000001ff00 */
[----:B0-----:R-:W-:Y:S01]  /*1390*/  IMAD.WIDE R32, R31, 0x4, R42 ;  /* 0x000000041f207825 */ /* 0x001fe200078e022a */
[----:B------:R-:W-:Y:S02]  /*13a0*/  CS2R R28, SRZ ;  /* 0x00000000001c7805 */ /* 0x000fe4000001ff00 */
[----:B------:R-:W-:Y:S01]  /*13b0*/  CS2R R30, SRZ ;  /* 0x00000000001e7805 */ /* 0x000fe2000001ff00 */
[----:B------:R-:W-:Y:S01]  /*13c0*/  IMAD R53, R50, 0x100, R51 ;  /* 0x0000010032357824 */ /* 0x000fe200078e0233 */
[----:B------:R-:W-:Y:S01]  /*13d0*/  LEA R51, R52, R51, 0x8 ;  /* 0x0000003334337211 */ /* 0x000fe200078e40ff */
[----:B------:R0:W3:Y:S01]  /*13e0*/  @P3 LDG.E.EL.128 R24, desc[UR6][R32.64] ;  /* 0x0000000620183981 */ /* 0x0000e2000c2e1d00 */
[----:B------:R-:W-:Y:S01]  /*13f0*/  UMOV UR4, 0x400 ;  /* 0x0000040000047882 */ /* 0x000fe20000000000 */
[----:B------:R-:W-:Y:S01]  /*1400*/  CS2R R34, SRZ ;  /* 0x0000000000227805 */ /* 0x000fe2000001ff00 */
[----:B-1----:R-:W-:Y:S01]  /*1410*/  UPRMT UR4, UR5, 0x654, UR4 ;  /* 0x0000065405047896 */ /* 0x002fe20008000004 */
[----:B0-----:R-:W-:Y:S01]  /*1420*/  CS2R R32, SRZ ;  /* 0x0000000000207805 */ /* 0x001fe2000001ff00 */
[----:B--2---:R-:W-:Y:S01]  /*1430*/  FADD R13, R10, R13 ;  /* 0x0000000d0a0d7221 */ /* 0x004fe20000000000 */
[----:B------:R-:W-:-:S02]  /*1440*/  IMAD.SHL.U32 R10, R4, 0x100, RZ ;  /* 0x00000100040a7824 */ /* 0x000fc400078e00ff */
[----:B------:R-:W-:Y:S01]  /*1450*/  FADD R50, R40, R15 ;  /* 0x0000000f28327221 */ /* 0x000fe20000000000 */
[----:B------:R-:W-:Y:S01]  /*1460*/  FADD R44, R44, -R23 ;  /* 0x800000172c2c7221 */ /* 0x000fe20000000000 */
[----:B------:R-:W-:Y:S01]  /*1470*/  FADD R45, R45, -R22 ;  /* 0x800000162d2d7221 */ /* 0x000fe20000000000 */
[----:B------:R-:W-:Y:S01]  /*1480*/  FADD R46, R46, -R21 ;  /* 0x800000152e2e7221 */ /* 0x000fe20000000000 */
[----:B------:R-:W-:Y:S01]  /*1490*/  FADD R47, R41, -R20 ;  /* 0x80000014292f7221 */ /* 0x000fe20000000000 */
[----:B------:R-:W-:Y:S02]  /*14a0*/  CS2R R20, SRZ ;  /* 0x0000000000147805 */ /* 0x000fe4000001ff00 */
[----:B------:R-:W-:Y:S01]  /*14b0*/  CS2R R22, SRZ ;  /* 0x0000000000167805 */ /* 0x000fe2000001ff00 */
[----:B------:R-:W-:-:S04]  /*14c0*/  IMAD.WIDE R40, R55, 0x4, R42 ;  /* 0x0000000437287825 */ /* 0x000fc800078e022a */
[----:B------:R-:W-:Y:S01]  /*14d0*/  FADD R52, R11, R14 ;  /* 0x0000000e0b347221 */ /* 0x000fe20000000000 */
[----:B------:R-:W-:Y:S02]  /*14e0*/  SHF.R.U32.HI R11, RZ, 0x4, R4 ;  /* 0x00000004ff0b7819 */ /* 0x000fe40000011604 */
[----:B------:R-:W-:Y:S01]  /*14f0*/  LOP3.LUT R10, R10, 0xf00, RZ, 0xc0, !PT ;  /* 0x00000f000a0a7812 */ /* 0x000fe200078ec0ff */
[----:B------:R-:W-:Y:S01]  /*1500*/  IMAD.WIDE R14, R53, 0x4, R42 ;  /* 0x00000004350e7825 */ /* 0x000fe200078e022a */
[----:B------:R0:W2:Y:S02]  /*1510*/  @P2 LDG.E.EL.128 R28, desc[UR6][R40.64] ;  /* 0x00000006281c2981 */ /* 0x0000a4000c2e1d00 */
[----:B------:R-:W-:Y:S02]  /*1520*/  LOP3.LUT R53, R10, 0xc0, RZ, 0xfc, !PT ;  /* 0x000000c00a357812 */ /* 0x000fe400078efcff */
[----:B------:R1:W4:Y:S04]  /*1530*/  @P3 LDG.E.EL.128 R20, desc[UR6][R48.64] ;  /* 0x0000000630143981 */ /* 0x000328000c2e1d00 */
[----:B------:R5:W4:Y:S01]  /*1540*/  @P0 LDG.E.EL.128 R32, desc[UR6][R14.64] ;  /* 0x000000060e200981 */ /* 0x000b22000c2e1d00 */
[----:B0-----:R-:W-:-:S02]  /*1550*/  SGXT.U32 R41, R11, 0x4 ;  /* 0x000000040b29781a */ /* 0x001fc40000000000 */
[C---:B------:R-:W-:Y:S02]  /*1560*/  LOP3.LUT R40, R10.reuse, 0x40, RZ, 0xfc, !PT ;  /* 0x000000400a287812 */ /* 0x040fe400078efcff */
[C---:B-1----:R-:W-:Y:S02]  /*1570*/  LOP3.LUT R49, R10.reuse, 0x80, RZ, 0xfc, !PT ;  /* 0x000000800a317812 */ /* 0x042fe400078efcff */
[C---:B------:R-:W-:Y:S02]  /*1580*/  LOP3.LUT R11, R10.reuse, R41, RZ, 0xfc, !PT ;  /* 0x000000290a0b7212 */ /* 0x040fe400078efcff */
[----:B------:R-:W-:Y:S02]  /*1590*/  LEA.HI R48, R10, UR4, RZ, 0x1e ;  /* 0x000000040a307c11 */ /* 0x000fe4000f8ff0ff */
[----:B------:R-:W-:Y:S02]  /*15a0*/  LEA.HI R40, R40, UR4, RZ, 0x1e ;  /* 0x0000000428287c11 */ /* 0x000fe4000f8ff0ff */
[----:B-----5:R-:W-:-:S02]  /*15b0*/  LEA.HI R14, R53, UR4, RZ, 0x1e ;  /* 0x00000004350e7c11 */ /* 0x020fc4000f8ff0ff */
[----:B------:R-:W-:Y:S01]  /*15c0*/  LEA.HI R10, R49, UR4, RZ, 0x1e ;  /* 0x00000004310a7c11 */ /* 0x000fe2000f8ff0ff */
[C---:B------:R-:W-:Y:S01]  /*15d0*/  FADD R49, R8.reuse, R19 ;  /* 0x0000001308317221 */ /* 0x040fe20000000000 */
[C---:B------:R-:W-:Y:S01]  /*15e0*/  FADD R19, R8.reuse, R18 ;  /* 0x0000001208137221 */ /* 0x040fe20000000000 */
[C---:B------:R-:W-:Y:S01]  /*15f0*/  FADD R18, R8.reuse, R17 ;  /* 0x0000001108127221 */ /* 0x040fe20000000000 */
[C---:B------:R-:W-:Y:S01]  /*1600*/  LEA R48, R11.reuse, R48, 0x2 ;  /* 0x000000300b307211 */ /* 0x040fe200078e10ff */
[C---:B------:R-:W-:Y:S01]  /*1610*/  IMAD R40, R11.reuse, 0x4, R40 ;  /* 0x000000040b287824 */ /* 0x040fe200078e0228 */
[C---:B------:R-:W-:Y:S01]  /*1620*/  LEA R15, R11.reuse, R10, 0x2 ;  /* 0x0000000a0b0f7211 */ /* 0x040fe200078e10ff */
[----:B------:R-:W-:Y:S02]  /*1630*/  IMAD R14, R11, 0x4, R14 ;  /* 0x000000040b0e7824 */ /* 0x000fe400078e020e */
[----:B------:R-:W-:Y:S01]  /*1640*/  FADD R12, R9, R12 ;  /* 0x0000000c090c7221 */ /* 0x000fe20000000000 */
[----:B------:R-:W-:Y:S01]  /*1650*/  FADD R17, R8, R16 ;  /* 0x0000001008117221 */ /* 0x000fe20000000000 */
[----:B------:R-:W-:-:S02]  /*1660*/  CS2R R8, SRZ ;  /* 0x0000000000087805 */ /* 0x000fc4000001ff00 */
[----:B------:R-:W-:Y:S01]  /*1670*/  CS2R R10, SRZ ;  /* 0x00000000000a7805 */ /* 0x000fe2000001ff00 */
[----:B------:R-:W-:-:S05]  /*1680*/  IMAD.WIDE R42, R51, 0x4, R42 ;  /* 0x00000004332a7825 */ /* 0x000fca00078e022a */
[----:B------:R0:W5:Y:S01]  /*1690*/  @P1 LDG.E.EL.128 R8, desc[UR6][R42.64] ;  /* 0x000000062a081981 */ /* 0x000162000c2e1d00 */
[----:B------:R-:W-:Y:S01]  /*16a0*/  HFMA2.MMA R16, -RZ, RZ, 1.041015625, -0.052093505859375 ;  /* 0x3c2aaaabff107435 */ /* 0x000fe200000001ff */
[----:B------:R-:W-:Y:S01]  /*16b0*/  FADD R18, R18, R13 ;  /* 0x0000000d12127221 */ /* 0x000fe20000000000 */
[----:B------:R-:W-:Y:S01]  /*16c0*/  FADD R19, R19, R52 ;  /* 0x0000003413137221 */ /* 0x000fe20000000000 */
[----:B------:R-:W-:Y:S01]  /*16d0*/  FADD R50, R49, R50 ;  /* 0x0000003231327221 */ /* 0x000fe20000000000 */
[----:B0-----:R-:W-:Y:S01]  /*16e0*/  FADD R43, R17, R12 ;  /* 0x0000000c112b7221 */ /* 0x001fe20000000000 */
[----:B------:R-:W-:-:S05]  /*16f0*/  IMAD.SHL.U32 R12, R4, 0x4, RZ ;  /* 0x00000004040c7824 */ /* 0x000fca00078e00ff */
[-C--:B---3--:R-:W-:Y:S01]  /*1700*/  FFMA R25, R25, R16.reuse, 9.9999999747524270788e-07 ;  /* 0x358637bd19197423 */ /* 0x088fe20000000010 */
[-C--:B------:R-:W-:Y:S01]  /*1710*/  FFMA R24, R24, R16.reuse, 9.9999999747524270788e-07 ;  /* 0x358637bd18187423 */ /* 0x080fe20000000010 */
[-C--:B------:R-:W-:Y:S01]  /*1720*/  FFMA R26, R26, R16.reuse, 9.9999999747524270788e-07 ;  /* 0x358637bd1a1a7423 */ /* 0x080fe20000000010 */
[----:B------:R-:W-:-:S03]  /*1730*/  FFMA R27, R27, R16, 9.9999999747524270788e-07 ;  /* 0x358637bd1b1b7423 */ /* 0x000fc60000000010 */
[----:B------:R-:W0:Y:S08]  /*1740*/  MUFU.RSQ R25, R25 ;  /* 0x0000001900197308 */ /* 0x000e300000001400 */
[----:B------:R-:W1:Y:S08]  /*1750*/  MUFU.RSQ R24, R24 ;  /* 0x0000001800187308 */ /* 0x000e700000001400 */
[----:B------:R-:W3:Y:S08]  /*1760*/  MUFU.RSQ R26, R26 ;  /* 0x0000001a001a7308 */ /* 0x000ef00000001400 */
[----:B------:R-:W0:Y:S01]  /*1770*/  MUFU.RSQ R27, R27 ;  /* 0x0000001b001b7308 */ /* 0x000e220000001400 */
[----:B------:R-:W-:Y:S01]  /*1780*/  LOP3.LUT R4, R4, 0xf0, RZ, 0xc0, !PT ;  /* 0x000000f004047812 */ /* 0x000fe200078ec0ff */
[-C--:B--2---:R-:W-:Y:S01]  /*1790*/  FFMA R28, R28, R16.reuse, 9.9999999747524270788e-07 ;  /* 0x358637bd1c1c7423 */ /* 0x084fe20000000010 */
[-C--:B------:R-:W-:Y:S01]  /*17a0*/  FFMA R29, R29, R16.reuse, 9.9999999747524270788e-07 ;  /* 0x358637bd1d1d7423 */ /* 0x080fe20000000010 */
[-C--:B------:R-:W-:Y:S01]  /*17b0*/  FFMA R30, R30, R16.reuse, 9.9999999747524270788e-07 ;  /* 0x358637bd1e1e7423 */ /* 0x080fe20000000010 */
[----:B------:R-:W-:-:S03]  /*17c0*/  FFMA R31, R31, R16, 9.9999999747524270788e-07 ;  /* 0x358637bd1f1f7423 */ /* 0x000fc60000000010 */
[----:B------:R-:W2:Y:S01]  /*17d0*/  MUFU.RSQ R28, R28 ;  /* 0x0000001c001c7308 */ /* 0x000ea20000001400 */
[-C--:B----4-:R-:W-:Y:S01]  /*17e0*/  FFMA R32, R32, R16.reuse, 9.9999999747524270788e-07 ;  /* 0x358637bd20207423 */ /* 0x090fe20000000010 */
[-C--:B------:R-:W-:Y:S01]  /*17f0*/  FFMA R33, R33, R16.reuse, 9.9999999747524270788e-07 ;  /* 0x358637bd21217423 */ /* 0x080fe20000000010 */
[-C--:B------:R-:W-:Y:S01]  /*1800*/  FFMA R34, R34, R16.reuse, 9.9999999747524270788e-07 ;  /* 0x358637bd22227423 */ /* 0x080fe20000000010 */
[----:B------:R-:W-:Y:S01]  /*1810*/  FFMA R35, R35, R16, 9.9999999747524270788e-07 ;  /* 0x358637bd23237423 */ /* 0x000fe20000000010 */
[----:B------:R-:W-:-:S03]  /*1820*/  FADD R18, R18, -R21 ;  /* 0x8000001512127221 */ /* 0x000fc60000000000 */
[----:B------:R-:W4:Y:S01]  /*1830*/  MUFU.RSQ R29, R29 ;  /* 0x0000001d001d7308 */ /* 0x000f220000001400 */
[----:B------:R-:W-:Y:S01]  /*1840*/  FADD R43, R43, -R20 ;  /* 0x800000142b2b7221 */ /* 0x000fe20000000000 */
[----:B0-----:R-:W-:-:S06]  /*1850*/  FMUL R25, R25, R18 ;  /* 0x0000001219197220 */ /* 0x001fcc0000400000 */
[----:B------:R-:W0:Y:S01]  /*1860*/  MUFU.RSQ R30, R30 ;  /* 0x0000001e001e7308 */ /* 0x000e220000001400 */
[----:B------:R-:W-:-:S07]  /*1870*/  FADD R19, R19, -R22 ;  /* 0x8000001613137221 */ /* 0x000fce0000000000 */
[----:B------:R-:W0:Y:S01]  /*1880*/  MUFU.RSQ R31, R31 ;  /* 0x0000001f001f7308 */ /* 0x000e220000001400 */
[----:B------:R-:W-:-:S07]  /*1890*/  FADD R50, R50, -R23 ;  /* 0x8000001732327221 */ /* 0x000fce0000000000 */
[----:B------:R-:W0:Y:S01]  /*18a0*/  MUFU.RSQ R32, R32 ;  /* 0x0000002000207308 */ /* 0x000e220000001400 */
[-C--:B-----5:R-:W-:Y:S01]  /*18b0*/  FFMA R8, R8, R16.reuse, 9.9999999747524270788e-07 ;  /* 0x358637bd08087423 */ /* 0x0a0fe20000000010 */
[-C--:B------:R-:W-:Y:S01]  /*18c0*/  FFMA R10, R10, R16.reuse, 9.9999999747524270788e-07 ;  /* 0x358637bd0a0a7423 */ /* 0x080fe20000000010 */
[-C--:B------:R-:W-:Y:S01]  /*18d0*/  FFMA R9, R9, R16.reuse, 9.9999999747524270788e-07 ;  /* 0x358637bd09097423 */ /* 0x080fe20000000010 */
[----:B------:R-:W-:-:S04]  /*18e0*/  FFMA R11, R11, R16, 9.9999999747524270788e-07 ;  /* 0x358637bd0b0b7423 */ /* 0x000fc80000000010 */
[----:B------:R-:W5:Y:S01]  /*18f0*/  MUFU.RSQ R33, R33 ;  /* 0x0000002100217308 */ /* 0x000f620000001400 */
[----:B-1----:R-:W-:-:S07]  /*1900*/  FMUL R43, R24, R43 ;  /* 0x0000002b182b7220 */ /* 0x002fce0000400000 */
[----:B------:R-:W1:Y:S01]  /*1910*/  MUFU.RSQ R34, R34 ;  /* 0x0000002200227308 */ /* 0x000e620000001400 */
[----:B---3--:R-:W-:-:S07]  /*1920*/  FMUL R26, R26, R19 ;  /* 0x000000131a1a7220 */ /* 0x008fce0000400000 */
[----:B------:R-:W3:Y:S01]  /*1930*/  MUFU.RSQ R17, R35 ;  /* 0x0000002300117308 */ /* 0x000ee20000001400 */
[----:B------:R-:W-:-:S07]  /*1940*/  FMUL R27, R27, R50 ;  /* 0x000000321b1b7220 */ /* 0x000fce0000400000 */
[----:B------:R-:W0:Y:S01]  /*1950*/  MUFU.RSQ R13, R8 ;  /* 0x00000008000d7308 */ /* 0x000e220000001400 */
[----:B--2---:R-:W-:-:S07]  /*1960*/  FMUL R47, R28, R47 ;  /* 0x0000002f1c2f7220 */ /* 0x004fce0000400000 */
[----:B------:R-:W2:Y:S01]  /*1970*/  MUFU.RSQ R18, R9 ;  /* 0x0000000900127308 */ /* 0x000ea20000001400 */
[----:B------:R-:W-:Y:S01]  /*1980*/  STS [R48], R43 ;  /* 0x0000002b30007388 */ /* 0x000fe20000000800 */
[----:B----4-:R-:W-:-:S06]  /*1990*/  FMUL R29, R29, R46 ;  /* 0x0000002e1d1d7220 */ /* 0x010fcc0000400000 */
[----:B------:R-:W4:Y:S01]  /*19a0*/  MUFU.RSQ R10, R10 ;  /* 0x0000000a000a7308 */ /* 0x000f220000001400 */
[----:B------:R-:W-:Y:S01]  /*19b0*/  STS [R40+0x100], R25 ;  /* 0x0001001928007388 */ /* 0x000fe20000000800 */
[----:B0-----:R-:W-:-:S06]  /*19c0*/  FMUL R30, R30, R45 ;  /* 0x0000002d1e1e7220 */ /* 0x001fcc0000400000 */
[----:B------:R-:W0:Y:S01]  /*19d0*/  MUFU.RSQ R11, R11 ;  /* 0x0000000b000b7308 */ /* 0x000e220000001400 */
[----:B------:R-:W-:Y:S01]  /*19e0*/  STS [R15+0x200], R26 ;  /* 0x0002001a0f007388 */ /* 0x000fe20000000800 */
[----:B------:R-:W-:Y:S01]  /*19f0*/  FMUL R31, R31, R44 ;  /* 0x0000002c1f1f7220 */ /* 0x000fe20000400000 */
[----:B------:R-:W-:Y:S01]  /*1a00*/  FMUL R39, R32, R39 ;  /* 0x0000002720277220 */ /* 0x000fe20000400000 */
[----:B-----5:R-:W-:Y:S01]  /*1a10*/  FMUL R33, R33, R38 ;  /* 0x0000002621217220 */ /* 0x020fe20000400000 */
[----:B------:R-:W-:Y:S01]  /*1a20*/  STS [R14+0x300], R27 ;  /* 0x0003001b0e007388 */ /* 0x000fe20000000800 */
[----:B-1----:R-:W-:Y:S01]  /*1a30*/  FMUL R34, R34, R37 ;  /* 0x0000002522227220 */ /* 0x002fe20000400000 */
[----:B---3--:R-:W-:Y:S02]  /*1a40*/  FMUL R17, R17, R36 ;  /* 0x0000002411117220 */ /* 0x008fe40000400000 */
[----:B------:R-:W-:Y:S01]  /*1a50*/  STS [R48+0x40], R47 ;  /* 0x0000402f30007388 */ /* 0x000fe20000000800 */
[----:B------:R-:W-:-:S03]  /*1a60*/  FMUL R13, R13, R6 ;  /* 0x000000060d0d7220 */ /* 0x000fc60000400000 */
[----:B------:R-:W-:Y:S01]  /*1a70*/  STS [R40+0x140], R29 ;  /* 0x0001401d28007388 */ /* 0x000fe20000000800 */
[----:B--2---:R-:W-:-:S03]  /*1a80*/  FMUL R5, R18, R5 ;  /* 0x0000000512057220 */ /* 0x004fc60000400000 */
[----:B------:R-:W-:Y:S01]  /*1a90*/  STS [R15+0x240], R30 ;  /* 0x0002401e0f007388 */ /* 0x000fe20000000800 */
[----:B----4-:R-:W-:-:S03]  /*1aa0*/  FMUL R22, R10, R3 ;  /* 0x000000030a167220 */ /* 0x010fc60000400000 */
[----:B------:R-:W-:Y:S01]  /*1ab0*/  STS [R14+0x340], R31 ;  /* 0x0003401f0e007388 */ /* 0x000fe20000000800 */
[----:B0-----:R-:W-:-:S03]  /*1ac0*/  FMUL R23, R11, R2 ;  /* 0x000000020b177220 */ /* 0x001fc60000400000 */
[----:B------:R-:W-:Y:S01]  /*1ad0*/  STS [R48+0x80], R39 ;  /* 0x0000802730007388 */ /* 0x000fe20000000800 */
[----:B------:R-:W-:-:S03]  /*1ae0*/  LOP3.LUT R20, R7, 0x3c, R12, 0xf8, !PT ;  /* 0x0000003c07147812 */ /* 0x000fc600078ef80c */
[----:B------:R-:W-:Y:S01]  /*1af0*/  STS [R40+0x180], R33 ;  /* 0x0001802128007388 */ /* 0x000fe20000000800 */
[----:B------:R-:W-:-:S03]  /*1b00*/  LOP3.LUT R12, R12, 0x3fc, RZ, 0xc0, !PT ;  /* 0x000003fc0c0c7812 */ /* 0x000fc600078ec0ff */
[----:B------:R-:W-:Y:S04]  /*1b10*/  STS [R15+0x280], R34 ;  /* 0x000280220f007388 */ /* 0x000fe80000000800 */
[----:B------:R-:W-:Y:S04]  /*1b20*/  STS [R14+0x380], R17 ;  /* 0x000380110e007388 */ /* 0x000fe80000000800 */
[----:B------:R0:W-:Y:S04]  /*1b30*/  STS [R48+0xc0], R13 ;  /* 0x0000c00d30007388 */ /* 0x0001e80000000800 */
[----:B------:R-:W-:Y:S01]  /*1b40*/  STS [R40+0x1c0], R5 ;  /* 0x0001c00528007388 */ /* 0x000fe20000000800 */
[----:B------:R-:W-:-:S03]  /*1b50*/  LOP3.LUT R6, R12, 0x400, RZ, 0xfc, !PT ;  /* 0x000004000c067812 */ /* 0x000fc600078efcff */
[----:B------:R1:W-:Y:S04]  /*1b60*/  STS [R15+0x2c0], R22 ;  /* 0x0002c0160f007388 */ /* 0x0003e80000000800 */
[----:B------:R2:W-:Y:S01]  /*1b70*/  STS [R14+0x3c0], R23 ;  /* 0x0003c0170e007388 */ /* 0x0005e20000000800 */
[----:B------:R-:W-:Y:S02]  /*1b80*/  LOP3.LUT R7, R12, 0x800, RZ, 0xfc, !PT ;  /* 0x000008000c077812 */ /* 0x000fe400078efcff */
[----:B------:R-:W-:Y:S02]  /*1b90*/  SHF.R.U32.HI R6, RZ, 0x2, R6 ;  /* 0x00000002ff067819 */ /* 0x000fe40000011606 */
[----:B------:R-:W-:Y:S02]  /*1ba0*/  SHF.R.U32.HI R7, RZ, 0x2, R7 ;  /* 0x00000002ff077819 */ /* 0x000fe40000011607 */
[----:B------:R-:W-:-:S02]  /*1bb0*/  LOP3.LUT R6, R6, 0x1f0, RZ, 0xc0, !PT ;  /* 0x000001f006067812 */ /* 0x000fc400078ec0ff */
[----:B------:R-:W-:Y:S02]  /*1bc0*/  LOP3.LUT R2, R7, 0x2f0, RZ, 0xc0, !PT ;  /* 0x000002f007027812 */ /* 0x000fe400078ec0ff */
[----:B------:R-:W-:Y:S01]  /*1bd0*/  IADD3 R3, R4, UR4, RZ ;  /* 0x0000000404037c10 */ /* 0x000fe2000fffe0ff */
[----:B------:R-:W-:Y:S01]  /*1be0*/  VIADD R7, R6, UR4 ;  /* 0x0000000406077c36 */ /* 0x000fe20008000000 */
[----:B------:R-:W-:-:S03]  /*1bf0*/  IADD3 R9, R2, UR4, RZ ;  /* 0x0000000402097c10 */ /* 0x000fc6000fffe0ff */
[C---:B------:R-:W-:Y:S01]  /*1c00*/  IMAD R16, R12.reuse, 0x4, R3 ;  /* 0x000000040c107824 */ /* 0x040fe200078e0203 */
[----:B------:R-:W-:Y:S01]  /*1c10*/  BAR.SYNC.DEFER_BLOCKING 0x0 ;  /* 0x0000000000007b1d */ /* 0x000fe20000010000 */
[C---:B------:R-:W-:Y:S01]  /*1c20*/  LEA R8, R12.reuse, R7, 0x2 ;  /* 0x000000070c087211 */ /* 0x040fe200078e10ff */
[----:B------:R-:W-:Y:S02]  /*1c30*/  IMAD R4, R12, 0x4, R9 ;  /* 0x000000040c047824 */ /* 0x000fe400078e0209 */
[----:B0-----:R-:W-:-:S04]  /*1c40*/  IMAD.HI R13, R20, 0x2aaaaaab, RZ ;  /* 0x2aaaaaab140d7827 */ /* 0x001fc800078e02ff */
[----:B------:R-:W0:Y:S01]  /*1c50*/  LDC.64 R2, c[0x0][0x240] ;  /* 0x00009000ff027b82 */ /* 0x000e220000000a00 */
[----:B-1----:R-:W-:Y:S01]  /*1c60*/  SHF.R.U32.HI R22, RZ, 0x1f, R13 ;  /* 0x0000001fff167819 */ /* 0x002fe2000001160d */
[----:B------:R-:W1:Y:S04]  /*1c70*/  LDS.128 R16, [R16] ;  /* 0x0000000010107984 */ /* 0x000e680000000c00 */
[----:B------:R-:W3:Y:S04]  /*1c80*/  LDS.128 R8, [R8+0x1000] ;  /* 0x0010000008087984 */ /* 0x000ee80000000c00 */
[----:B------:R-:W4:Y:S01]  /*1c90*/  LDS.128 R4, [R4+0x2000] ;  /* 0x0020000004047984 */ /* 0x000f220000000c00 */
[----:B------:R-:W-:-:S02]  /*1ca0*/  LEA.HI.SX32 R21, R13, R22, 0x1c ;  /* 0x000000160d157211 */ /* 0x000fc400078fe2ff */
[----:B------:R-:W-:Y:S02]  /*1cb0*/  ISETP.GE.AND P0, PT, R20, 0x180, PT ;  /* 0x000001801400780c */ /* 0x000fe40003f06270 */
[----:B------:R-:W-:Y:S01]  /*1cc0*/  LOP3.LUT R13, R0, 0x30, R41, 0xfe, !PT ;  /* 0x00000030000d7812 */ /* 0x000fe200078efe29 */
[C---:B------:R-:W-:Y:S01]  /*1cd0*/  IMAD R20, R21.reuse, -0x60, R20 ;  /* 0xffffffa015147824 */ /* 0x040fe200078e0214 */
[----:B--2---:R-:W-:Y:S02]  /*1ce0*/  LOP3.LUT R14, R0, 0x20, R41, 0xfe, !PT ;  /* 0x00000020000e7812 */ /* 0x004fe400078efe29 */
[----:B------:R-:W-:Y:S02]  /*1cf0*/  LOP3.LUT R15, R0, 0x10, R41, 0xfe, !PT ;  /* 0x00000010000f7812 */ /* 0x000fe400078efe29 */
[----:B------:R-:W-:Y:S02]  /*1d00*/  LOP3.LUT R0, R0, R41, RZ, 0xfc, !PT ;  /* 0x0000002900007212 */ /* 0x000fe400078efcff */
[----:B------:R-:W-:Y:S01]  /*1d10*/  LOP3.LUT R22, R12, 0xc00, RZ, 0xfc, !PT ;  /* 0x00000c000c167812 */ /* 0x000fe200078efcff */
[----:B------:R-:W-:Y:S01]  /*1d20*/  IMAD R24, R21, 0x6000, R20 ;  /* 0x0000600015187824 */ /* 0x000fe200078e0214 */
[----:B------:R-:W-:-:S02]  /*1d30*/  ISETP.LT.AND P3, PT, R0, 0x100, !P0 ;  /* 0x000001000000780c */ /* 0x000fc40004761270 */
[----:B------:R-:W-:Y:S02]  /*1d40*/  SHF.R.U32.HI R22, RZ, 0x2, R22 ;  /* 0x00000002ff167819 */ /* 0x000fe40000011616 */
[----:B------:R-:W-:Y:S02]  /*1d50*/  ISETP.LT.AND P2, PT, R15, 0x100, !P0 ;  /* 0x000001000f00780c */ /* 0x000fe40004741270 */
[----:B------:R-:W-:Y:S01]  /*1d60*/  ISETP.LT.AND P1, PT, R14, 0x100, !P0 ;  /* 0x000001000e00780c */ /* 0x000fe20004721270 */
[--C-:B------:R-:W-:Y:S01]  /*1d70*/  IMAD R21, R0, 0x60, R24.reuse ;  /* 0x0000006000157824 */ /* 0x100fe200078e0218 */
[----:B------:R-:W-:Y:S01]  /*1d80*/  ISETP.LT.AND P0, PT, R13, 0x100, !P0 ;  /* 0x000001000d00780c */ /* 0x000fe20004701270 */
[--C-:B------:R-:W-:Y:S01]  /*1d90*/  IMAD R23, R15, 0x60, R24.reuse ;  /* 0x000000600f177824 */ /* 0x100fe200078e0218 */
[----:B------:R-:W-:Y:S01]  /*1da0*/  LOP3.LUT R22, R22, 0x3f0, RZ, 0xc0, !PT ;  /* 0x000003f016167812 */ /* 0x000fe200078ec0ff */
[----:B------:R-:W-:Y:S02]  /*1db0*/  IMAD R25, R14, 0x60, R24 ;  /* 0x000000600e197824 */ /* 0x000fe400078e0218 */
[----:B0-----:R-:W-:Y:S01]  /*1dc0*/  IMAD.WIDE R14, R21, 0x4, R2 ;  /* 0x00000004150e7825 */ /* 0x001fe200078e0202 */
[----:B------:R-:W-:-:S03]  /*1dd0*/  IADD3 R27, R22, UR4, RZ ;  /* 0x00000004161b7c10 */ /* 0x000fc6000fffe0ff */
[--C-:B------:R-:W-:Y:S01]  /*1de0*/  IMAD.WIDE R20, R23, 0x4, R2.reuse ;  /* 0x0000000417147825 */ /* 0x100fe200078e0202 */
[----:B-1----:R0:W-:Y:S03]  /*1df0*/  @P3 STG.E.128 desc[UR6][R14.64], R16 ;  /* 0x000000100e003986 */ /* 0x0021e6000c101d06 */
[----:B------:R-:W-:Y:S01]  /*1e00*/  IMAD.WIDE R22, R25, 0x4, R2 ;  /* 0x0000000419167825 */ /* 0x000fe200078e0202 */
[----:B---3--:R0:W-:Y:S01]  /*1e10*/  @P2 STG.E.128 desc[UR6][R20.64], R8 ;  /* 0x0000000814002986 */ /* 0x0081e2000c101d06 */
[----:B------:R-:W-:-:S03]  /*1e20*/  LEA R27, R12, R27, 0x2 ;  /* 0x0000001b0c1b7211 */ /* 0x000fc600078e10ff */
[----:B----4-:R0:W-:Y:S02]  /*1e30*/  @P1 STG.E.128 desc[UR6][R22.64], R4 ;  /* 0x0000000416001986 */ /* 0x0101e4000c101d06 */
[----:B0-----:R-:W-:Y:S05]  /*1e40*/  @!P0 EXIT ;  /* 0x000000000000894d */ /* 0x001fea0003800000 */
[----:B0-----:R-:W0:Y:S01]  /*1e50*/  LDS.128 R4, [R27+0x3000] ;  /* 0x003000001b047984 */ /* 0x001e220000000c00 */
[----:B------:R-:W-:-:S04]  /*1e60*/  IMAD R13, R13, 0x60, R24 ;  /* 0x000000600d0d7824 */ /* 0x000fc800078e0218 */
[----:B------:R-:W-:-:S05]  /*1e70*/  IMAD.WIDE R2, R13, 0x4, R2 ;  /* 0x000000040d027825 */ /* 0x000fca00078e0202 */
[----:B0-----:R-:W-:Y:S01]  /*1e80*/  STG.E.128 desc[UR6][R2.64], R4 ;  /* 0x0000000402007986 */ /* 0x001fe2000c101d06 */
[----:B------:R-:W-:Y:S05]  /*1e90*/  EXIT ;  /* 0x000000000000794d */ /* 0x000fea0003800000 */
.L_x_0:
[----:B------:R-:W-:-:S00]  /*1ea0*/  BRA `(.L_x_0) ;  /* 0xfffffffc00fc7947 */ /* 0x000fc0000383ffff */
[----:B------:R-:W-:-:S00]  /*1eb0*/  NOP ;  /* 0x0000000000007918 */ /* 0x000fc00000000000 */
        /* <DEDUP_REMOVED lines=12> */
.L_x_1:


//--------------------- .nv.global.init           --------------------------
	.section	.nv.global.init,"aw",@progbits
.nv.global.init:
	.type		_$_str,@object
	.size		_$_str,(.L_0 - _$_str)
_$_str:
        /*0000*/ 	.byte	0x5f, 0x5f, 0x43, 0x55, 0x44, 0x41, 0x5f, 0x46, 0x54, 0x5a, 0x00
.L_0:


//--------------------- .nv.shared.triton_poi_fused_add_native_layer_norm_6 --------------------------
	.section	.nv.shared.triton_poi_fused_add_native_layer_norm_6,"aw",@nobits
	.sectionflags	@""
	.align	16
	.zero		1024


//--------------------- .nv.constant0.triton_poi_fused_add_native_layer_norm_6 --------------------------
	.section	.nv.constant0.triton_poi_fused_add_native_layer_norm_6,"a",@progbits
	.sectionflags	@""
	.align	4
.nv.constant0.triton_poi_fused_add_native_layer_norm_6:
	.zero		592
